	.target	sm_100a

	.elftype	@"ET_EXEC"


//--------------------- .note.nv.tkinfo           --------------------------
	.section	.note.nv.tkinfo,"",@"SHT_NOTE"
	.sectionflags	@"SHF_NOTE_NV_TKINFO"
	.tkinfo
        /*0018*/ 	.word	0x00000002
        /*0030*/ 	.string	""
        /*0030*/ 	.string	"ptxas"
        /*0030*/ 	.string	"Cuda compilation tools, release 13.0, V13.0.88"
        /*0030*/ 	.string	"Build cuda_13.0.r13.0/compiler.36424714_0"
        /*0030*/ 	.string	"-arch sm_100a -m 64 "



//--------------------- .note.nv.cuinfo           --------------------------
	.section	.note.nv.cuinfo,"",@"SHT_NOTE"
	.sectionflags	@"SHF_NOTE_NV_CUINFO"
        /*0018*/ 	.short	0x0002
        /*001a*/ 	.short	0x0064
        /*001c*/ 	.short	0x0082
	.zero		2


//--------------------- .nv.info                  --------------------------
	.section	.nv.info,"",@"SHT_CUDA_INFO"
	.align	4


	//----- nvinfo : EIATTR_REGCOUNT
	.align		4
        /*0000*/ 	.byte	0x04, 0x2f
        /*0002*/ 	.short	(.L_19 - .L_18)
	.align		4
.L_18:
        /*0004*/ 	.word	index@(_ZN7cutlass13device_kernelINS_4gemm6kernel13GemmUniversalIN4cute5tupleIJiiiiEEENS1_10collective13CollectiveMmaINS1_35MainloopSm100TmaUmmaWarpSpecializedILi6ELi2ELi4ENS5_IJNS4_1CILi1EEENSA_ILi2EEESB_EEEEENS5_IJNSA_ILi64EEESF_NSA_ILi128EEEEEENS_10bfloat16_tENS5_IJlSB_lEEESI_SJ_NS4_8TiledMMAINS4_8MMA_AtomIJNS4_20SM100_MMA_F16BF16_SSISI_SI_fLi64ELi64ELNS4_4UMMA5MajorE0ELSO_0ELNSN_7ScaleInE0ELSP_0EEEEEENS4_6LayoutINS5_IJSB_SB_SB_EEENS5_IJNSA_ILi0EEESU_SU_EEEEENS5_IJNS4_10UnderscoreESX_SX_EEEEENS4_23SM90_TMA_LOAD_MULTICASTENS4_14ComposedLayoutINS4_7SwizzleILi3ELi4ELi3EEENS4_18smem_ptr_flag_bitsILi16EEENSS_INS5_IJNSA_ILi8EEESF_EEENS5_IJSF_SB_EEEEEEEvNS4_8identityENS4_13SM90_TMA_LOADES1A_vS1B_EENS_8epilogue10collective18CollectiveEpilogueINS1E_23Sm100TmaWarpSpecializedILi3ELi2ELi16ELb1ELb0EEEJSH_NS5_IJNSS_ISF_SB_EENSS_INSA_ILi32EEESB_EEEEESI_SJ_SI_SJ_NS1E_6fusion15FusionCallbacksIS1I_NS1N_17LinearCombinationISI_fSI_fLNS_15FloatRoundStyleE2EEESH_S1M_JEEENS4_5SM1004TMEM4LOAD26SM100_TMEM_LOAD_16dp256b4xES1C_NS11_INS12_ILi2ELi4ELi3EEES15_NSS_INS5_IJS16_S1K_EEENS5_IJS1K_SB_EEEEEEENS4_17SM75_U32x4_LDSM_NENS4_14SM90_TMA_STOREES21_NS4_17SM90_U32x4_STSM_NENS4_39AutoVectorizingCopyWithAssumedAlignmentILi128EEEEEEvvEEEEvNT_6ParamsE)
        /*0008*/ 	.word	0x00000045


	//----- nvinfo : EIATTR_FRAME_SIZE
	.align		4
.L_19:
        /*000c*/ 	.byte	0x04, 0x11
        /*000e*/ 	.short	(.L_21 - .L_20)
	.align		4
.L_20:
        /*0010*/ 	.word	index@($__internal_2_$__cuda_sm10x_tcgen05_guardrail_trap_unallocated_columns_being_dealloced)
        /*0014*/ 	.word	0x00000000


	//----- nvinfo : EIATTR_FRAME_SIZE
	.align		4
.L_21:
        /*0018*/ 	.byte	0x04, 0x11
        /*001a*/ 	.short	(.L_23 - .L_22)
	.align		4
.L_22:
        /*001c*/ 	.word	index@($__internal_1_$__cuda_sm10x_tcgen05_guardrail_trap_phase_invalid_during_alloc)
        /*0020*/ 	.word	0x00000000


	//----- nvinfo : EIATTR_FRAME_SIZE
	.align		4
.L_23:
        /*0024*/ 	.byte	0x04, 0x11
        /*0026*/ 	.short	(.L_25 - .L_24)
	.align		4
.L_24:
        /*0028*/ 	.word	index@($__internal_0_$__cuda_sm10x_tcgen05_guardrail_trap_col_being_dealloced_not_returned_by_alloc)
        /*002c*/ 	.word	0x00000000


	//----- nvinfo : EIATTR_FRAME_SIZE
	.align		4
.L_25:
        /*0030*/ 	.byte	0x04, 0x11
        /*0032*/ 	.short	(.L_27 - .L_26)
	.align		4
.L_26:
        /*0034*/ 	.word	index@(_ZN7cutlass13device_kernelINS_4gemm6kernel13GemmUniversalIN4cute5tupleIJiiiiEEENS1_10collective13CollectiveMmaINS1_35MainloopSm100TmaUmmaWarpSpecializedILi6ELi2ELi4ENS5_IJNS4_1CILi1EEENSA_ILi2EEESB_EEEEENS5_IJNSA_ILi64EEESF_NSA_ILi128EEEEEENS_10bfloat16_tENS5_IJlSB_lEEESI_SJ_NS4_8TiledMMAINS4_8MMA_AtomIJNS4_20SM100_MMA_F16BF16_SSISI_SI_fLi64ELi64ELNS4_4UMMA5MajorE0ELSO_0ELNSN_7ScaleInE0ELSP_0EEEEEENS4_6LayoutINS5_IJSB_SB_SB_EEENS5_IJNSA_ILi0EEESU_SU_EEEEENS5_IJNS4_10UnderscoreESX_SX_EEEEENS4_23SM90_TMA_LOAD_MULTICASTENS4_14ComposedLayoutINS4_7SwizzleILi3ELi4ELi3EEENS4_18smem_ptr_flag_bitsILi16EEENSS_INS5_IJNSA_ILi8EEESF_EEENS5_IJSF_SB_EEEEEEEvNS4_8identityENS4_13SM90_TMA_LOADES1A_vS1B_EENS_8epilogue10collective18CollectiveEpilogueINS1E_23Sm100TmaWarpSpecializedILi3ELi2ELi16ELb1ELb0EEEJSH_NS5_IJNSS_ISF_SB_EENSS_INSA_ILi32EEESB_EEEEESI_SJ_SI_SJ_NS1E_6fusion15FusionCallbacksIS1I_NS1N_17LinearCombinationISI_fSI_fLNS_15FloatRoundStyleE2EEESH_S1M_JEEENS4_5SM1004TMEM4LOAD26SM100_TMEM_LOAD_16dp256b4xES1C_NS11_INS12_ILi2ELi4ELi3EEES15_NSS_INS5_IJS16_S1K_EEENS5_IJS1K_SB_EEEEEEENS4_17SM75_U32x4_LDSM_NENS4_14SM90_TMA_STOREES21_NS4_17SM90_U32x4_STSM_NENS4_39AutoVectorizingCopyWithAssumedAlignmentILi128EEEEEEvvEEEEvNT_6ParamsE)
        /*0038*/ 	.word	0x00000000


	//----- nvinfo : EIATTR_MIN_STACK_SIZE
	.align		4
.L_27:
        /*003c*/ 	.byte	0x04, 0x12
        /*003e*/ 	.short	(.L_29 - .L_28)
	.align		4
.L_28:
        /*0040*/ 	.word	index@(_ZN7cutlass13device_kernelINS_4gemm6kernel13GemmUniversalIN4cute5tupleIJiiiiEEENS1_10collective13CollectiveMmaINS1_35MainloopSm100TmaUmmaWarpSpecializedILi6ELi2ELi4ENS5_IJNS4_1CILi1EEENSA_ILi2EEESB_EEEEENS5_IJNSA_ILi64EEESF_NSA_ILi128EEEEEENS_10bfloat16_tENS5_IJlSB_lEEESI_SJ_NS4_8TiledMMAINS4_8MMA_AtomIJNS4_20SM100_MMA_F16BF16_SSISI_SI_fLi64ELi64ELNS4_4UMMA5MajorE0ELSO_0ELNSN_7ScaleInE0ELSP_0EEEEEENS4_6LayoutINS5_IJSB_SB_SB_EEENS5_IJNSA_ILi0EEESU_SU_EEEEENS5_IJNS4_10UnderscoreESX_SX_EEEEENS4_23SM90_TMA_LOAD_MULTICASTENS4_14ComposedLayoutINS4_7SwizzleILi3ELi4ELi3EEENS4_18smem_ptr_flag_bitsILi16EEENSS_INS5_IJNSA_ILi8EEESF_EEENS5_IJSF_SB_EEEEEEEvNS4_8identityENS4_13SM90_TMA_LOADES1A_vS1B_EENS_8epilogue10collective18CollectiveEpilogueINS1E_23Sm100TmaWarpSpecializedILi3ELi2ELi16ELb1ELb0EEEJSH_NS5_IJNSS_ISF_SB_EENSS_INSA_ILi32EEESB_EEEEESI_SJ_SI_SJ_NS1E_6fusion15FusionCallbacksIS1I_NS1N_17LinearCombinationISI_fSI_fLNS_15FloatRoundStyleE2EEESH_S1M_JEEENS4_5SM1004TMEM4LOAD26SM100_TMEM_LOAD_16dp256b4xES1C_NS11_INS12_ILi2ELi4ELi3EEES15_NSS_INS5_IJS16_S1K_EEENS5_IJS1K_SB_EEEEEEENS4_17SM75_U32x4_LDSM_NENS4_14SM90_TMA_STOREES21_NS4_17SM90_U32x4_STSM_NENS4_39AutoVectorizingCopyWithAssumedAlignmentILi128EEEEEEvvEEEEvNT_6ParamsE)
        /*0044*/ 	.word	0x00000000
.L_29:


//--------------------- .nv.compat                --------------------------
	.section	.nv.compat,"",@"SHT_CUDA_COMPAT_INFO"
	.align	4
        /*0000*/ 	.byte	0x02, 0x09, 0x01, 0x00, 0x02, 0x02, 0x02, 0x00, 0x02, 0x05, 0x05, 0x00, 0x03, 0x07, 0x01, 0x01
        /*0010*/ 	.byte	0x02, 0x03, 0x01, 0x00, 0x02, 0x06, 0x01, 0x00, 0x04, 0x0b, 0x08, 0x00, 0x09, 0x00, 0x00, 0x00
        /*0020*/ 	.byte	0x00, 0x00, 0x00, 0x00


//--------------------- .nv.info._ZN7cutlass13device_kernelINS_4gemm6kernel13GemmUniversalIN4cute5tupleIJiiiiEEENS1_10collective13CollectiveMmaINS1_35MainloopSm100TmaUmmaWarpSpecializedILi6ELi2ELi4ENS5_IJNS4_1CILi1EEENSA_ILi2EEESB_EEEEENS5_IJNSA_ILi64EEESF_NSA_ILi128EEEEEENS_10bfloat16_tENS5_IJlSB_lEEESI_SJ_NS4_8TiledMMAINS4_8MMA_AtomIJNS4_20SM100_MMA_F16BF16_SSISI_SI_fLi64ELi64ELNS4_4UMMA5MajorE0ELSO_0ELNSN_7ScaleInE0ELSP_0EEEEEENS4_6LayoutINS5_IJSB_SB_SB_EEENS5_IJNSA_ILi0EEESU_SU_EEEEENS5_IJNS4_10UnderscoreESX_SX_EEEEENS4_23SM90_TMA_LOAD_MULTICASTENS4_14ComposedLayoutINS4_7SwizzleILi3ELi4ELi3EEENS4_18smem_ptr_flag_bitsILi16EEENSS_INS5_IJNSA_ILi8EEESF_EEENS5_IJSF_SB_EEEEEEEvNS4_8identityENS4_13SM90_TMA_LOADES1A_vS1B_EENS_8epilogue10collective18CollectiveEpilogueINS1E_23Sm100TmaWarpSpecializedILi3ELi2ELi16ELb1ELb0EEEJSH_NS5_IJNSS_ISF_SB_EENSS_INSA_ILi32EEESB_EEEEESI_SJ_SI_SJ_NS1E_6fusion15FusionCallbacksIS1I_NS1N_17LinearCombinationISI_fSI_fLNS_15FloatRoundStyleE2EEESH_S1M_JEEENS4_5SM1004TMEM4LOAD26SM100_TMEM_LOAD_16dp256b4xES1C_NS11_INS12_ILi2ELi4ELi3EEES15_NSS_INS5_IJS16_S1K_EEENS5_IJS1K_SB_EEEEEEENS4_17SM75_U32x4_LDSM_NENS4_14SM90_TMA_STOREES21_NS4_17SM90_U32x4_STSM_NENS4_39AutoVectorizingCopyWithAssumedAlignmentILi128EEEEEEvvEEEEvNT_6ParamsE --------------------------
	.section	.nv.info._ZN7cutlass13device_kernelINS_4gemm6kernel13GemmUniversalIN4cute5tupleIJiiiiEEENS1_10collective13CollectiveMmaINS1_35MainloopSm100TmaUmmaWarpSpecializedILi6ELi2ELi4ENS5_IJNS4_1CILi1EEENSA_ILi2EEESB_EEEEENS5_IJNSA_ILi64EEESF_NSA_ILi128EEEEEENS_10bfloat16_tENS5_IJlSB_lEEESI_SJ_NS4_8TiledMMAINS4_8MMA_AtomIJNS4_20SM100_MMA_F16BF16_SSISI_SI_fLi64ELi64ELNS4_4UMMA5MajorE0ELSO_0ELNSN_7ScaleInE0ELSP_0EEEEEENS4_6LayoutINS5_IJSB_SB_SB_EEENS5_IJNSA_ILi0EEESU_SU_EEEEENS5_IJNS4_10UnderscoreESX_SX_EEEEENS4_23SM90_TMA_LOAD_MULTICASTENS4_14ComposedLayoutINS4_7SwizzleILi3ELi4ELi3EEENS4_18smem_ptr_flag_bitsILi16EEENSS_INS5_IJNSA_ILi8EEESF_EEENS5_IJSF_SB_EEEEEEEvNS4_8identityENS4_13SM90_TMA_LOADES1A_vS1B_EENS_8epilogue10collective18CollectiveEpilogueINS1E_23Sm100TmaWarpSpecializedILi3ELi2ELi16ELb1ELb0EEEJSH_NS5_IJNSS_ISF_SB_EENSS_INSA_ILi32EEESB_EEEEESI_SJ_SI_SJ_NS1E_6fusion15FusionCallbacksIS1I_NS1N_17LinearCombinationISI_fSI_fLNS_15FloatRoundStyleE2EEESH_S1M_JEEENS4_5SM1004TMEM4LOAD26SM100_TMEM_LOAD_16dp256b4xES1C_NS11_INS12_ILi2ELi4ELi3EEES15_NSS_INS5_IJS16_S1K_EEENS5_IJS1K_SB_EEEEEEENS4_17SM75_U32x4_LDSM_NENS4_14SM90_TMA_STOREES21_NS4_17SM90_U32x4_STSM_NENS4_39AutoVectorizingCopyWithAssumedAlignmentILi128EEEEEEvvEEEEvNT_6ParamsE,"",@"SHT_CUDA_INFO"
	.sectionflags	@""
	.align	4


	//----- nvinfo : EIATTR_CUDA_API_VERSION
	.align		4
        /*0000*/ 	.byte	0x04, 0x37
        /*0002*/ 	.short	(.L_31 - .L_30)
.L_30:
        /*0004*/ 	.word	0x00000082


	//----- nvinfo : EIATTR_KPARAM_INFO
	.align		4
.L_31:
        /*0008*/ 	.byte	0x04, 0x17
        /*000a*/ 	.short	(.L_33 - .L_32)
.L_32:
        /*000c*/ 	.word	0x00000000
        /*0010*/ 	.short	0x0000
        /*0012*/ 	.short	0x0000
        /*0014*/ 	.byte	0x00, 0xf0, 0x01, 0x20


	//----- nvinfo : EIATTR_AT_ENTRY_FRAGMENTS
	.align		4
.L_33:
        /*0018*/ 	.byte	0x04, 0x4f
        /*001a*/ 	.short	(.L_35 - .L_34)


	//   ....[0]....
.L_34:
        /*001c*/ 	.word	0x00000006


	//----- nvinfo : EIATTR_RESERVED_SMEM_USED
	.align		4
.L_35:
        /*0020*/ 	.byte	0x01, 0x41
	.zero		2


	//----- nvinfo : EIATTR_SPARSE_MMA_MASK
	.align		4
        /*0024*/ 	.byte	0x03, 0x50
        /*0026*/ 	.short	0x0000


	//----- nvinfo : EIATTR_TCGEN05_1CTA_USED
	.align		4
        /*0028*/ 	.byte	0x01, 0x51
	.zero		2


	//----- nvinfo : EIATTR_MAXREG_COUNT
	.align		4
        /*002c*/ 	.byte	0x03, 0x1b
        /*002e*/ 	.short	0x00ff


	//----- nvinfo : EIATTR_NUM_BARRIERS
	.align		4
        /*0030*/ 	.byte	0x02, 0x4c
        /*0032*/ 	.byte	0x07
	.zero		1


	//----- nvinfo : EIATTR_EXTERNS
	.align		4
        /*0034*/ 	.byte	0x04, 0x0f
        /*0036*/ 	.short	(.L_37 - .L_36)


	//   ....[0]....
	.align		4
.L_36:
        /*0038*/ 	.word	index@(__assertfail)


	//----- nvinfo : EIATTR_MERCURY_ISA_VERSION
	.align		4
.L_37:
        /*003c*/ 	.byte	0x03, 0x5f
        /*003e*/ 	.short	0x0101


	//----- nvinfo : EIATTR_INT_WARP_WIDE_INSTR_OFFSETS
	.align		4
        /*0040*/ 	.byte	0x04, 0x31
        /*0042*/ 	.short	(.L_39 - .L_38)


	//   ....[0]....
.L_38:
        /*0044*/ 	.word	0x000041a0


	//   ....[1]....
        /*0048*/ 	.word	0x000041d0


	//   ....[2]....
        /*004c*/ 	.word	0x000041f0


	//   ....[3]....
        /*0050*/ 	.word	0x00004dc0


	//   ....[4]....
        /*0054*/ 	.word	0x00004e40


	//   ....[5]....
        /*0058*/ 	.word	0x00004f40


	//   ....[6]....
        /*005c*/ 	.word	0x00005050


	//----- nvinfo : EIATTR_COOP_GROUP_MASK_REGIDS
	.align		4
.L_39:
        /*0060*/ 	.byte	0x04, 0x29
        /*0062*/ 	.short	(.L_41 - .L_40)


	//   ....[0]....
.L_40:
        /*0064*/ 	.word	0xffffffff


	//   ....[1]....
        /*0068*/ 	.word	0xffffffff


	//   ....[2]....
        /*006c*/ 	.word	0xffffffff


	//   ....[3]....
        /*0070*/ 	.word	0xffffffff


	//   ....[4]....
        /*0074*/ 	.word	0xffffffff


	//   ....[5]....
        /*0078*/ 	.word	0xffffffff


	//   ....[6]....
        /*007c*/ 	.word	0xffffffff


	//   ....[7]....
        /*0080*/ 	.word	0xffffffff


	//   ....[8]....
        /*0084*/ 	.word	0xffffffff


	//   ....[9]....
        /*0088*/ 	.word	0xffffffff


	//   ....[10]....
        /*008c*/ 	.word	0xffffffff


	//   ....[11]....
        /*0090*/ 	.word	0xffffffff


	//   ....[12]....
        /*0094*/ 	.word	0xffffffff


	//   ....[13]....
        /*0098*/ 	.word	0xffffffff


	//----- nvinfo : EIATTR_COOP_GROUP_INSTR_OFFSETS
	.align		4
.L_41:
        /*009c*/ 	.byte	0x04, 0x28
        /*009e*/ 	.short	(.L_43 - .L_42)


	//   ....[0]....
.L_42:
        /*00a0*/ 	.word	0x00000080


	//   ....[1]....
        /*00a4*/ 	.word	0x000004f0


	//   ....[2]....
        /*00a8*/ 	.word	0x000006e0


	//   ....[3]....
        /*00ac*/ 	.word	0x00000860


	//   ....[4]....
        /*00b0*/ 	.word	0x00000960


	//   ....[5]....
        /*00b4*/ 	.word	0x00000ad0


	//   ....[6]....
        /*00b8*/ 	.word	0x00000c70


	//   ....[7]....
        /*00bc*/ 	.word	0x00000e20


	//   ....[8]....
        /*00c0*/ 	.word	0x000021f0


	//   ....[9]....
        /*00c4*/ 	.word	0x000031d0


	//   ....[10]....
        /*00c8*/ 	.word	0x000033e0


	//   ....[11]....
        /*00cc*/ 	.word	0x00003410


	//   ....[12]....
        /*00d0*/ 	.word	0x00004080


	//   ....[13]....
        /*00d4*/ 	.word	0x000042b0


	//----- nvinfo : EIATTR_VRC_CTA_INIT_COUNT
	.align		4
.L_43:
        /*00d8*/ 	.byte	0x02, 0x4a
        /*00da*/ 	.byte	0x80
	.zero		1


	//----- nvinfo : EIATTR_SYSCALL_OFFSETS
	.align		4
        /*00dc*/ 	.byte	0x04, 0x46
        /*00de*/ 	.short	(.L_45 - .L_44)


	//   ....[0]....
.L_44:
        /*00e0*/ 	.word	0x00005d50


	//   ....[1]....
        /*00e4*/ 	.word	0x00005e40


	//   ....[2]....
        /*00e8*/ 	.word	0x00006680


	//   ....[3]....
        /*00ec*/ 	.word	0x00006fd0


	//----- nvinfo : EIATTR_MBARRIER_INSTR_OFFSETS
	.align		4
.L_45:
        /*00f0*/ 	.byte	0x04, 0x39
        /*00f2*/ 	.short	(.L_47 - .L_46)


	//   ....[0]....
.L_46:
        /*00f4*/ 	.word	0x00000610
        /*00f8*/ 	.word	0x000000ff
        /*00fc*/ 	.word	0x00000000
        /*0100*/ 	.short	0x0100
        /*0102*/ 	.byte	0x04
	.zero		1


	//   ....[1]....
        /*0104*/ 	.word	0x00000620
        /*0108*/ 	.word	0x000000ff
        /*010c*/ 	.word	0x00000030
        /*0110*/ 	.short	0x0100
        /*0112*/ 	.byte	0x04
	.zero		1


	//   ....[2]....
        /*0114*/ 	.word	0x00000630
        /*0118*/ 	.word	0x000000ff
        /*011c*/ 	.word	0x00000008
        /*0120*/ 	.short	0x0100
        /*0122*/ 	.byte	0x04
	.zero		1


	//   ....[3]....
        /*0124*/ 	.word	0x00000640
        /*0128*/ 	.word	0x000000ff
        /*012c*/ 	.word	0x00000038
        /*0130*/ 	.short	0x0100
        /*0132*/ 	.byte	0x04
	.zero		1


	//   ....[4]....
        /*0134*/ 	.word	0x00000650
        /*0138*/ 	.word	0x000000ff
        /*013c*/ 	.word	0x00000010
        /*0140*/ 	.short	0x0100
        /*0142*/ 	.byte	0x04
	.zero		1


	//   ....[5]....
        /*0144*/ 	.word	0x00000660
        /*0148*/ 	.word	0x000000ff
        /*014c*/ 	.word	0x00000040
        /*0150*/ 	.short	0x0100
        /*0152*/ 	.byte	0x04
	.zero		1


	//   ....[6]....
        /*0154*/ 	.word	0x00000670
        /*0158*/ 	.word	0x000000ff
        /*015c*/ 	.word	0x00000018
        /*0160*/ 	.short	0x0100
        /*0162*/ 	.byte	0x04
	.zero		1


	//   ....[7]....
        /*0164*/ 	.word	0x00000680
        /*0168*/ 	.word	0x000000ff
        /*016c*/ 	.word	0x00000048
        /*0170*/ 	.short	0x0100
        /*0172*/ 	.byte	0x04
	.zero		1


	//   ....[8]....
        /*0174*/ 	.word	0x00000690
        /*0178*/ 	.word	0x000000ff
        /*017c*/ 	.word	0x00000020
        /*0180*/ 	.short	0x0100
        /*0182*/ 	.byte	0x04
	.zero		1


	//   ....[9]....
        /*0184*/ 	.word	0x000006a0
        /*0188*/ 	.word	0x000000ff
        /*018c*/ 	.word	0x00000050
        /*0190*/ 	.short	0x0100
        /*0192*/ 	.byte	0x04
	.zero		1


	//   ....[10]....
        /*0194*/ 	.word	0x000006b0
        /*0198*/ 	.word	0x000000ff
        /*019c*/ 	.word	0x00000028
        /*01a0*/ 	.short	0x0100
        /*01a2*/ 	.byte	0x04
	.zero		1


	//   ....[11]....
        /*01a4*/ 	.word	0x000006c0
        /*01a8*/ 	.word	0x000000ff
        /*01ac*/ 	.word	0x00000058
        /*01b0*/ 	.short	0x0100
        /*01b2*/ 	.byte	0x04
	.zero		1


	//   ....[12]....
        /*01b4*/ 	.word	0x000007f0
        /*01b8*/ 	.word	0x000000ff
        /*01bc*/ 	.word	0x00000060
        /*01c0*/ 	.short	0x0100
        /*01c2*/ 	.byte	0x04
	.zero		1


	//   ....[13]....
        /*01c4*/ 	.word	0x00000800
        /*01c8*/ 	.word	0x000000ff
        /*01cc*/ 	.word	0x00000078
        /*01d0*/ 	.short	0x0100
        /*01d2*/ 	.byte	0x04
	.zero		1


	//   ....[14]....
        /*01d4*/ 	.word	0x00000810
        /*01d8*/ 	.word	0x000000ff
        /*01dc*/ 	.word	0x00000068
        /*01e0*/ 	.short	0x0100
        /*01e2*/ 	.byte	0x04
	.zero		1


	//   ....[15]....
        /*01e4*/ 	.word	0x00000820
        /*01e8*/ 	.word	0x000000ff
        /*01ec*/ 	.word	0x00000080
        /*01f0*/ 	.short	0x0100
        /*01f2*/ 	.byte	0x04
	.zero		1


	//   ....[16]....
        /*01f4*/ 	.word	0x00000830
        /*01f8*/ 	.word	0x000000ff
        /*01fc*/ 	.word	0x00000070
        /*0200*/ 	.short	0x0100
        /*0202*/ 	.byte	0x04
	.zero		1


	//   ....[17]....
        /*0204*/ 	.word	0x00000840
        /*0208*/ 	.word	0x000000ff
        /*020c*/ 	.word	0x00000088
        /*0210*/ 	.short	0x0100
        /*0212*/ 	.byte	0x04
	.zero		1


	//   ....[18]....
        /*0214*/ 	.word	0x00000930
        /*0218*/ 	.word	0x000000ff
        /*021c*/ 	.word	0x00000090
        /*0220*/ 	.short	0x0100
        /*0222*/ 	.byte	0x06
	.zero		1


	//   ....[19]....
        /*0224*/ 	.word	0x00000940
        /*0228*/ 	.word	0x000000ff
        /*022c*/ 	.word	0x00000098
        /*0230*/ 	.short	0x0100
        /*0232*/ 	.byte	0x06
	.zero		1


	//   ....[20]....
        /*0234*/ 	.word	0x00000a80
        /*0238*/ 	.word	0x000000ff
        /*023c*/ 	.word	0x000000a0
        /*0240*/ 	.short	0x0100
        /*0242*/ 	.byte	0x06
	.zero		1


	//   ....[21]....
        /*0244*/ 	.word	0x00000a90
        /*0248*/ 	.word	0x000000ff
        /*024c*/ 	.word	0x000000b0
        /*0250*/ 	.short	0x0100
        /*0252*/ 	.byte	0x06
	.zero		1


	//   ....[22]....
        /*0254*/ 	.word	0x00000aa0
        /*0258*/ 	.word	0x000000ff
        /*025c*/ 	.word	0x000000a8
        /*0260*/ 	.short	0x0100
        /*0262*/ 	.byte	0x06
	.zero		1


	//   ....[23]....
        /*0264*/ 	.word	0x00000ab0
        /*0268*/ 	.word	0x000000ff
        /*026c*/ 	.word	0x000000b8
        /*0270*/ 	.short	0x0100
        /*0272*/ 	.byte	0x06
	.zero		1


	//   ....[24]....
        /*0274*/ 	.word	0x00000be0
        /*0278*/ 	.word	0x000000ff
        /*027c*/ 	.word	0x000000c0
        /*0280*/ 	.short	0x0100
        /*0282*/ 	.byte	0x04
	.zero		1


	//   ....[25]....
        /*0284*/ 	.word	0x00000bf0
        /*0288*/ 	.word	0x000000ff
        /*028c*/ 	.word	0x000000e0
        /*0290*/ 	.short	0x0100
        /*0292*/ 	.byte	0x04
	.zero		1


	//   ....[26]....
        /*0294*/ 	.word	0x00000c00
        /*0298*/ 	.word	0x000000ff
        /*029c*/ 	.word	0x000000c8
        /*02a0*/ 	.short	0x0100
        /*02a2*/ 	.byte	0x04
	.zero		1


	//   ....[27]....
        /*02a4*/ 	.word	0x00000c10
        /*02a8*/ 	.word	0x000000ff
        /*02ac*/ 	.word	0x000000e8
        /*02b0*/ 	.short	0x0100
        /*02b2*/ 	.byte	0x04
	.zero		1


	//   ....[28]....
        /*02b4*/ 	.word	0x00000c20
        /*02b8*/ 	.word	0x000000ff
        /*02bc*/ 	.word	0x000000d0
        /*02c0*/ 	.short	0x0100
        /*02c2*/ 	.byte	0x04
	.zero		1


	//   ....[29]....
        /*02c4*/ 	.word	0x00000c30
        /*02c8*/ 	.word	0x000000ff
        /*02cc*/ 	.word	0x000000f0
        /*02d0*/ 	.short	0x0100
        /*02d2*/ 	.byte	0x04
	.zero		1


	//   ....[30]....
        /*02d4*/ 	.word	0x00000c40
        /*02d8*/ 	.word	0x000000ff
        /*02dc*/ 	.word	0x000000d8
        /*02e0*/ 	.short	0x0100
        /*02e2*/ 	.byte	0x04
	.zero		1


	//   ....[31]....
        /*02e4*/ 	.word	0x00000c50
        /*02e8*/ 	.word	0x000000ff
        /*02ec*/ 	.word	0x000000f8
        /*02f0*/ 	.short	0x0100
        /*02f2*/ 	.byte	0x04
	.zero		1


	//   ....[32]....
        /*02f4*/ 	.word	0x00000d40
        /*02f8*/ 	.word	0x000000ff
        /*02fc*/ 	.word	0x00000100
        /*0300*/ 	.short	0x0100
        /*0302*/ 	.byte	0x04
	.zero		1


	//   ....[33]....
        /*0304*/ 	.word	0x00000d50
        /*0308*/ 	.word	0x000000ff
        /*030c*/ 	.word	0x00000110
        /*0310*/ 	.short	0x0100
        /*0312*/ 	.byte	0x04
	.zero		1


	//   ....[34]....
        /*0314*/ 	.word	0x00000d60
        /*0318*/ 	.word	0x000000ff
        /*031c*/ 	.word	0x00000108
        /*0320*/ 	.short	0x0100
        /*0322*/ 	.byte	0x04
	.zero		1


	//   ....[35]....
        /*0324*/ 	.word	0x00000d70
        /*0328*/ 	.word	0x000000ff
        /*032c*/ 	.word	0x00000118
        /*0330*/ 	.short	0x0100
        /*0332*/ 	.byte	0x04
	.zero		1


	//   ....[36]....
        /*0334*/ 	.word	0x000018d0
        /*0338*/ 	.word	0x00000000
        /*033c*/ 	.word	0x00000110
        /*0340*/ 	.short	0x010a
        /*0342*/ 	.byte	0xff
	.zero		1


	//   ....[37]....
        /*0344*/ 	.word	0x00001900
        /*0348*/ 	.word	0x00000000
        /*034c*/ 	.word	0x00000100
        /*0350*/ 	.short	0x0101
        /*0352*/ 	.byte	0xff
	.zero		1


	//   ....[38]....
        /*0354*/ 	.word	0x000019d0
        /*0358*/ 	.word	0x000000ff
        /*035c*/ 	.word	0x00000030
        /*0360*/ 	.short	0x010a
        /*0362*/ 	.byte	0x04
	.zero		1


	//   ....[39]....
        /*0364*/ 	.word	0x00001a50
        /*0368*/ 	.word	0x000000ff
        /*036c*/ 	.word	0x00000030
        /*0370*/ 	.short	0x010a
        /*0372*/ 	.byte	0x21
	.zero		1


	//   ....[40]....
        /*0374*/ 	.word	0x00001bf0
        /*0378*/ 	.word	0x000000ff
        /*037c*/ 	.word	0x00000030
        /*0380*/ 	.short	0x010a
        /*0382*/ 	.byte	0x05
	.zero		1


	//   ....[41]....
        /*0384*/ 	.word	0x00001de0
        /*0388*/ 	.word	0x000000ff
        /*038c*/ 	.word	0x00000098
        /*0390*/ 	.short	0x0101
        /*0392*/ 	.byte	0x15
	.zero		1


	//   ....[42]....
        /*0394*/ 	.word	0x00001e00
        /*0398*/ 	.word	0x000000ff
        /*039c*/ 	.word	0x00000030
        /*03a0*/ 	.short	0x010a
        /*03a2*/ 	.byte	0x04
	.zero		1


	//   ....[43]....
        /*03a4*/ 	.word	0x00001e80
        /*03a8*/ 	.word	0x000000ff
        /*03ac*/ 	.word	0x00000030
        /*03b0*/ 	.short	0x010a
        /*03b2*/ 	.byte	0x21
	.zero		1


	//   ....[44]....
        /*03b4*/ 	.word	0x00002010
        /*03b8*/ 	.word	0x000000ff
        /*03bc*/ 	.word	0x00000030
        /*03c0*/ 	.short	0x010a
        /*03c2*/ 	.byte	0x05
	.zero		1


	//   ....[45]....
        /*03c4*/ 	.word	0x00002220
        /*03c8*/ 	.word	0x00000003
        /*03cc*/ 	.word	0x000000a0
        /*03d0*/ 	.short	0x010a
        /*03d2*/ 	.byte	0xff
	.zero		1


	//   ....[46]....
        /*03d4*/ 	.word	0x00002370
        /*03d8*/ 	.word	0x00000000
        /*03dc*/ 	.word	0x00000000
        /*03e0*/ 	.short	0x0101
        /*03e2*/ 	.byte	0xff
	.zero		1


	//   ....[47]....
        /*03e4*/ 	.word	0x00002930
        /*03e8*/ 	.word	0x000000ff
        /*03ec*/ 	.word	0x00000000
        /*03f0*/ 	.short	0x010a
        /*03f2*/ 	.byte	0x04
	.zero		1


	//   ....[48]....
        /*03f4*/ 	.word	0x000029c0
        /*03f8*/ 	.word	0x000000ff
        /*03fc*/ 	.word	0x00000000
        /*0400*/ 	.short	0x010a
        /*0402*/ 	.byte	0x05
	.zero		1


	//   ....[49]....
        /*0404*/ 	.word	0x00002a50
        /*0408*/ 	.word	0x000000ff
        /*040c*/ 	.word	0x00000000
        /*0410*/ 	.short	0x010a
        /*0412*/ 	.byte	0x05
	.zero		1


	//   ....[50]....
        /*0414*/ 	.word	0x00002ae0
        /*0418*/ 	.word	0x000000ff
        /*041c*/ 	.word	0x00000000
        /*0420*/ 	.short	0x010a
        /*0422*/ 	.byte	0x05
	.zero		1


	//   ....[51]....
        /*0424*/ 	.word	0x00002b70
        /*0428*/ 	.word	0x000000ff
        /*042c*/ 	.word	0x00000000
        /*0430*/ 	.short	0x010a
        /*0432*/ 	.byte	0x05
	.zero		1


	//   ....[52]....
        /*0434*/ 	.word	0x00002c10
        /*0438*/ 	.word	0x00000000
        /*043c*/ 	.word	0x00000000
        /*0440*/ 	.short	0x010a
        /*0442*/ 	.byte	0xff
	.zero		1


	//   ....[53]....
        /*0444*/ 	.word	0x00002d30
        /*0448*/ 	.word	0x00000002
        /*044c*/ 	.word	0x00000100
        /*0450*/ 	.short	0x010a
        /*0452*/ 	.byte	0xff
	.zero		1


	//   ....[54]....
        /*0454*/ 	.word	0x00002da0
        /*0458*/ 	.word	0x00000002
        /*045c*/ 	.word	0x00000000
        /*0460*/ 	.short	0x0101
        /*0462*/ 	.byte	0xff
	.zero		1


	//   ....[55]....
        /*0464*/ 	.word	0x00002dc0
        /*0468*/ 	.word	0x000000ff
        /*046c*/ 	.word	0x000000b0
        /*0470*/ 	.short	0x010a
        /*0472*/ 	.byte	0x04
	.zero		1


	//   ....[56]....
        /*0474*/ 	.word	0x00002ee0
        /*0478*/ 	.word	0x00000002
        /*047c*/ 	.word	0x000000a0
        /*0480*/ 	.short	0x010a
        /*0482*/ 	.byte	0xff
	.zero		1


	//   ....[57]....
        /*0484*/ 	.word	0x00002fe0
        /*0488*/ 	.word	0x00000002
        /*048c*/ 	.word	0x00000000
        /*0490*/ 	.short	0x0101
        /*0492*/ 	.byte	0xff
	.zero		1


	//   ....[58]....
        /*0494*/ 	.word	0x00003070
        /*0498*/ 	.word	0x000000ff
        /*049c*/ 	.word	0x000000b0
        /*04a0*/ 	.short	0x0106
        /*04a2*/ 	.byte	0x04
	.zero		1


	//   ....[59]....
        /*04a4*/ 	.word	0x00003090
        /*04a8*/ 	.word	0x000000ff
        /*04ac*/ 	.word	0x000000b0
        /*04b0*/ 	.short	0x010a
        /*04b2*/ 	.byte	0x04
	.zero		1


	//   ....[60]....
        /*04b4*/ 	.word	0x00003120
        /*04b8*/ 	.word	0x000000ff
        /*04bc*/ 	.word	0x000000b0
        /*04c0*/ 	.short	0x0106
        /*04c2*/ 	.byte	0x07
	.zero		1


	//   ....[61]....
        /*04c4*/ 	.word	0x00003160
        /*04c8*/ 	.word	0x00000000
        /*04cc*/ 	.word	0x000000b0
        /*04d0*/ 	.short	0x010a
        /*04d2*/ 	.byte	0xff
	.zero		1


	//   ....[62]....
        /*04d4*/ 	.word	0x00003730
        /*04d8*/ 	.word	0x00000000
        /*04dc*/ 	.word	0x000000a0
        /*04e0*/ 	.short	0x010a
        /*04e2*/ 	.byte	0xff
	.zero		1


	//   ....[63]....
        /*04e4*/ 	.word	0x00003830
        /*04e8*/ 	.word	0x00000003
        /*04ec*/ 	.word	0x00000000
        /*04f0*/ 	.short	0x0101
        /*04f2*/ 	.byte	0xff
	.zero		1


	//   ....[64]....
        /*04f4*/ 	.word	0x00003840
        /*04f8*/ 	.word	0x000000ff
        /*04fc*/ 	.word	0x00000000
        /*0500*/ 	.short	0x010a
        /*0502*/ 	.byte	0x04
	.zero		1


	//   ....[65]....
        /*0504*/ 	.word	0x000038c0
        /*0508*/ 	.word	0x000000ff
        /*050c*/ 	.word	0x000000e0
        /*0510*/ 	.short	0x010a
        /*0512*/ 	.byte	0x2e
	.zero		1


	//   ....[66]....
        /*0514*/ 	.word	0x000039a0
        /*0518*/ 	.word	0x000000ff
        /*051c*/ 	.word	0x00000000
        /*0520*/ 	.short	0x010a
        /*0522*/ 	.byte	0x07
	.zero		1


	//   ....[67]....
        /*0524*/ 	.word	0x00003ae0
        /*0528*/ 	.word	0x000000ff
        /*052c*/ 	.word	0x00000000
        /*0530*/ 	.short	0x010a
        /*0532*/ 	.byte	0x04
	.zero		1


	//   ....[68]....
        /*0534*/ 	.word	0x00003eb0
        /*0538*/ 	.word	0x000000ff
        /*053c*/ 	.word	0x00000000
        /*0540*/ 	.short	0x010a
        /*0542*/ 	.byte	0x04
	.zero		1


	//   ....[69]....
        /*0544*/ 	.word	0x00003f40
        /*0548*/ 	.word	0x000000ff
        /*054c*/ 	.word	0x00000000
        /*0550*/ 	.short	0x010a
        /*0552*/ 	.byte	0x05
	.zero		1


	//   ....[70]....
        /*0554*/ 	.word	0x00003fd0
        /*0558*/ 	.word	0x000000ff
        /*055c*/ 	.word	0x00000000
        /*0560*/ 	.short	0x010a
        /*0562*/ 	.byte	0x05
	.zero		1


	//   ....[71]....
        /*0564*/ 	.word	0x00004060
        /*0568*/ 	.word	0x000000ff
        /*056c*/ 	.word	0x00000000
        /*0570*/ 	.short	0x010a
        /*0572*/ 	.byte	0x04
	.zero		1


	//   ....[72]....
        /*0574*/ 	.word	0x000044f0
        /*0578*/ 	.word	0x0000000c
        /*057c*/ 	.word	0x000000a0
        /*0580*/ 	.short	0x010a
        /*0582*/ 	.byte	0xff
	.zero		1


	//   ....[73]....
        /*0584*/ 	.word	0x00004660
        /*0588*/ 	.word	0x00000000
        /*058c*/ 	.word	0x00000000
        /*0590*/ 	.short	0x0101
        /*0592*/ 	.byte	0xff
	.zero		1


	//   ....[74]....
        /*0594*/ 	.word	0x00004ae0
        /*0598*/ 	.word	0x000000ff
        /*059c*/ 	.word	0x00000098
        /*05a0*/ 	.short	0x010a
        /*05a2*/ 	.byte	0x18
	.zero		1


	//   ....[75]....
        /*05a4*/ 	.word	0x00004ca0
        /*05a8*/ 	.word	0x000000ff
        /*05ac*/ 	.word	0x00000078
        /*05b0*/ 	.short	0x010a
        /*05b2*/ 	.byte	0x04
	.zero		1


	//   ....[76]....
        /*05b4*/ 	.word	0x00004e70
        /*05b8*/ 	.word	0x000000ff
        /*05bc*/ 	.word	0x00000060
        /*05c0*/ 	.short	0x010b
        /*05c2*/ 	.byte	0x04
	.zero		1


	//   ....[77]....
        /*05c4*/ 	.word	0x00004e80
        /*05c8*/ 	.word	0x000000ff
        /*05cc*/ 	.word	0x00000000
        /*05d0*/ 	.short	0x0101
        /*05d2*/ 	.byte	0x14
	.zero		1


	//   ....[78]....
        /*05d4*/ 	.word	0x00004e90
        /*05d8*/ 	.word	0x000000ff
        /*05dc*/ 	.word	0x00000078
        /*05e0*/ 	.short	0x010a
        /*05e2*/ 	.byte	0x05
	.zero		1


	//   ....[79]....
        /*05e4*/ 	.word	0x00005080
        /*05e8*/ 	.word	0x000000ff
        /*05ec*/ 	.word	0x00000060
        /*05f0*/ 	.short	0x010b
        /*05f2*/ 	.byte	0x05
	.zero		1


	//   ....[80]....
        /*05f4*/ 	.word	0x00005090
        /*05f8*/ 	.word	0x000000ff
        /*05fc*/ 	.word	0x00000000
        /*0600*/ 	.short	0x0101
        /*0602*/ 	.byte	0x04
	.zero		1


	//   ....[81]....
        /*0604*/ 	.word	0x00005130
        /*0608*/ 	.word	0x000000ff
        /*060c*/ 	.word	0x00000000
        /*0610*/ 	.short	0x010a
        /*0612*/ 	.byte	0x04
	.zero		1


	//   ....[82]....
        /*0614*/ 	.word	0x000051c0
        /*0618*/ 	.word	0x000000ff
        /*061c*/ 	.word	0x00000000
        /*0620*/ 	.short	0x010a
        /*0622*/ 	.byte	0x05
	.zero		1


	//   ....[83]....
        /*0624*/ 	.word	0x00005260
        /*0628*/ 	.word	0x00000000
        /*062c*/ 	.word	0x00000000
        /*0630*/ 	.short	0x010a
        /*0632*/ 	.byte	0xff
	.zero		1


	//   ....[84]....
        /*0634*/ 	.word	0x000055c0
        /*0638*/ 	.word	0x00000000
        /*063c*/ 	.word	0x000000a0
        /*0640*/ 	.short	0x010a
        /*0642*/ 	.byte	0xff
	.zero		1


	//   ....[85]....
        /*0644*/ 	.word	0x00005690
        /*0648*/ 	.word	0x00000000
        /*064c*/ 	.word	0x00000000
        /*0650*/ 	.short	0x0101
        /*0652*/ 	.byte	0xff
	.zero		1


	//   ....[86]....
        /*0654*/ 	.word	0x000062a0
        /*0658*/ 	.word	0x00000002
        /*065c*/ 	.word	0x00000060
        /*0660*/ 	.short	0x010a
        /*0662*/ 	.byte	0xff
	.zero		1


	//   ....[87]....
        /*0664*/ 	.word	0x000062e0
        /*0668*/ 	.word	0x0000001b
        /*066c*/ 	.word	0x000000c0
        /*0670*/ 	.short	0x010a
        /*0672*/ 	.byte	0xff
	.zero		1


	//   ....[88]....
        /*0674*/ 	.word	0x000063d0
        /*0678*/ 	.word	0x00000002
        /*067c*/ 	.word	0x00000060
        /*0680*/ 	.short	0x010a
        /*0682*/ 	.byte	0xff
	.zero		1


	//   ....[89]....
        /*0684*/ 	.word	0x00006560
        /*0688*/ 	.word	0x0000001b
        /*068c*/ 	.word	0x000000c0
        /*0690*/ 	.short	0x010a
        /*0692*/ 	.byte	0xff
	.zero		1


	//   ....[90]....
        /*0694*/ 	.word	0x00006d30
        /*0698*/ 	.word	0x00000000
        /*069c*/ 	.word	0x00000000
        /*06a0*/ 	.short	0x0101
        /*06a2*/ 	.byte	0xff
	.zero		1


	//   ....[91]....
        /*06a4*/ 	.word	0x00006d40
        /*06a8*/ 	.word	0x00000002
        /*06ac*/ 	.word	0x00000060
        /*06b0*/ 	.short	0x010a
        /*06b2*/ 	.byte	0xff
	.zero		1


	//   ....[92]....
        /*06b4*/ 	.word	0x00006e00
        /*06b8*/ 	.word	0x00000002
        /*06bc*/ 	.word	0x00000060
        /*06c0*/ 	.short	0x010a
        /*06c2*/ 	.byte	0xff
	.zero		1


	//   ....[93]....
        /*06c4*/ 	.word	0x000071a0
        /*06c8*/ 	.word	0x000000ff
        /*06cc*/ 	.word	0x00000000
        /*06d0*/ 	.short	0x0101
        /*06d2*/ 	.byte	0x04
	.zero		1


	//   ....[94]....
        /*06d4*/ 	.word	0x00007700
        /*06d8*/ 	.word	0x00000000
        /*06dc*/ 	.word	0x00000000
        /*06e0*/ 	.short	0x0101
        /*06e2*/ 	.byte	0xff
	.zero		1


	//   ....[95]....
        /*06e4*/ 	.word	0x000079b0
        /*06e8*/ 	.word	0x000000ff
        /*06ec*/ 	.word	0x00000000
        /*06f0*/ 	.short	0x0101
        /*06f2*/ 	.byte	0x04
	.zero		1


	//   ....[96]....
        /*06f4*/ 	.word	0x000079d0
        /*06f8*/ 	.word	0x00000000
        /*06fc*/ 	.word	0x00000110
        /*0700*/ 	.short	0x010a
        /*0702*/ 	.byte	0xff
	.zero		1


	//   ....[97]....
        /*0704*/ 	.word	0x00007a30
        /*0708*/ 	.word	0x00000000
        /*070c*/ 	.word	0x00000030
        /*0710*/ 	.short	0x010a
        /*0712*/ 	.byte	0xff
	.zero		1


	//   ....[98]....
        /*0714*/ 	.word	0x00007a90
        /*0718*/ 	.word	0x00000000
        /*071c*/ 	.word	0x00000030
        /*0720*/ 	.short	0x010a
        /*0722*/ 	.byte	0xff
	.zero		1


	//   ....[99]....
        /*0724*/ 	.word	0x00007ae0
        /*0728*/ 	.word	0x00000003
        /*072c*/ 	.word	0x000000a0
        /*0730*/ 	.short	0x010a
        /*0732*/ 	.byte	0xff
	.zero		1


	//   ....[100]....
        /*0734*/ 	.word	0x00007b40
        /*0738*/ 	.word	0x00000000
        /*073c*/ 	.word	0x00000000
        /*0740*/ 	.short	0x010a
        /*0742*/ 	.byte	0xff
	.zero		1


	//   ....[101]....
        /*0744*/ 	.word	0x00007ba0
        /*0748*/ 	.word	0x00000000
        /*074c*/ 	.word	0x00000000
        /*0750*/ 	.short	0x010a
        /*0752*/ 	.byte	0xff
	.zero		1


	//   ....[102]....
        /*0754*/ 	.word	0x00007c00
        /*0758*/ 	.word	0x00000000
        /*075c*/ 	.word	0x00000000
        /*0760*/ 	.short	0x010a
        /*0762*/ 	.byte	0xff
	.zero		1


	//   ....[103]....
        /*0764*/ 	.word	0x00007c60
        /*0768*/ 	.word	0x00000000
        /*076c*/ 	.word	0x00000000
        /*0770*/ 	.short	0x010a
        /*0772*/ 	.byte	0xff
	.zero		1


	//   ....[104]....
        /*0774*/ 	.word	0x00007cc0
        /*0778*/ 	.word	0x00000000
        /*077c*/ 	.word	0x00000000
        /*0780*/ 	.short	0x010a
        /*0782*/ 	.byte	0xff
	.zero		1


	//   ....[105]....
        /*0784*/ 	.word	0x00007d10
        /*0788*/ 	.word	0x00000002
        /*078c*/ 	.word	0x00000100
        /*0790*/ 	.short	0x010a
        /*0792*/ 	.byte	0xff
	.zero		1


	//   ....[106]....
        /*0794*/ 	.word	0x00007d70
        /*0798*/ 	.word	0x00000002
        /*079c*/ 	.word	0x000000b0
        /*07a0*/ 	.short	0x010a
        /*07a2*/ 	.byte	0xff
	.zero		1


	//   ....[107]....
        /*07a4*/ 	.word	0x00007dc0
        /*07a8*/ 	.word	0x00000002
        /*07ac*/ 	.word	0x000000a0
        /*07b0*/ 	.short	0x010a
        /*07b2*/ 	.byte	0xff
	.zero		1


	//   ....[108]....
        /*07b4*/ 	.word	0x00007e20
        /*07b8*/ 	.word	0x00000000
        /*07bc*/ 	.word	0x000000b0
        /*07c0*/ 	.short	0x010a
        /*07c2*/ 	.byte	0xff
	.zero		1


	//   ....[109]....
        /*07c4*/ 	.word	0x00007e70
        /*07c8*/ 	.word	0x00000000
        /*07cc*/ 	.word	0x000000a0
        /*07d0*/ 	.short	0x010a
        /*07d2*/ 	.byte	0xff
	.zero		1


	//   ....[110]....
        /*07d4*/ 	.word	0x00007ed0
        /*07d8*/ 	.word	0x00000002
        /*07dc*/ 	.word	0x000000e0
        /*07e0*/ 	.short	0x010a
        /*07e2*/ 	.byte	0xff
	.zero		1


	//   ....[111]....
        /*07e4*/ 	.word	0x00007f30
        /*07e8*/ 	.word	0x00000000
        /*07ec*/ 	.word	0x00000000
        /*07f0*/ 	.short	0x010a
        /*07f2*/ 	.byte	0xff
	.zero		1


	//   ....[112]....
        /*07f4*/ 	.word	0x00007f90
        /*07f8*/ 	.word	0x00000000
        /*07fc*/ 	.word	0x00000000
        /*0800*/ 	.short	0x010a
        /*0802*/ 	.byte	0xff
	.zero		1


	//   ....[113]....
        /*0804*/ 	.word	0x00007ff0
        /*0808*/ 	.word	0x00000000
        /*080c*/ 	.word	0x00000000
        /*0810*/ 	.short	0x010a
        /*0812*/ 	.byte	0xff
	.zero		1


	//   ....[114]....
        /*0814*/ 	.word	0x00008050
        /*0818*/ 	.word	0x00000000
        /*081c*/ 	.word	0x00000000
        /*0820*/ 	.short	0x010a
        /*0822*/ 	.byte	0xff
	.zero		1


	//   ....[115]....
        /*0824*/ 	.word	0x000080b0
        /*0828*/ 	.word	0x00000000
        /*082c*/ 	.word	0x00000000
        /*0830*/ 	.short	0x010a
        /*0832*/ 	.byte	0xff
	.zero		1


	//   ....[116]....
        /*0834*/ 	.word	0x00008100
        /*0838*/ 	.word	0x0000000c
        /*083c*/ 	.word	0x000000a0
        /*0840*/ 	.short	0x010a
        /*0842*/ 	.byte	0xff
	.zero		1


	//   ....[117]....
        /*0844*/ 	.word	0x00008160
        /*0848*/ 	.word	0x00000000
        /*084c*/ 	.word	0x00000098
        /*0850*/ 	.short	0x010a
        /*0852*/ 	.byte	0xff
	.zero		1


	//   ....[118]....
        /*0854*/ 	.word	0x000081c0
        /*0858*/ 	.word	0x00000000
        /*085c*/ 	.word	0x00000078
        /*0860*/ 	.short	0x010a
        /*0862*/ 	.byte	0xff
	.zero		1


	//   ....[119]....
        /*0864*/ 	.word	0x00008220
        /*0868*/ 	.word	0x00000006
        /*086c*/ 	.word	0x00000078
        /*0870*/ 	.short	0x010a
        /*0872*/ 	.byte	0xff
	.zero		1


	//   ....[120]....
        /*0874*/ 	.word	0x00008280
        /*0878*/ 	.word	0x00000000
        /*087c*/ 	.word	0x00000000
        /*0880*/ 	.short	0x010a
        /*0882*/ 	.byte	0xff
	.zero		1


	//   ....[121]....
        /*0884*/ 	.word	0x000082e0
        /*0888*/ 	.word	0x00000000
        /*088c*/ 	.word	0x00000000
        /*0890*/ 	.short	0x010a
        /*0892*/ 	.byte	0xff
	.zero		1


	//   ....[122]....
        /*0894*/ 	.word	0x00008330
        /*0898*/ 	.word	0x00000000
        /*089c*/ 	.word	0x000000a0
        /*08a0*/ 	.short	0x010a
        /*08a2*/ 	.byte	0xff
	.zero		1


	//   ....[123]....
        /*08a4*/ 	.word	0x00008380
        /*08a8*/ 	.word	0x00000002
        /*08ac*/ 	.word	0x00000060
        /*08b0*/ 	.short	0x010a
        /*08b2*/ 	.byte	0xff
	.zero		1


	//   ....[124]....
        /*08b4*/ 	.word	0x000083d0
        /*08b8*/ 	.word	0x0000001b
        /*08bc*/ 	.word	0x000000c0
        /*08c0*/ 	.short	0x010a
        /*08c2*/ 	.byte	0xff
	.zero		1


	//   ....[125]....
        /*08c4*/ 	.word	0x00008420
        /*08c8*/ 	.word	0x00000002
        /*08cc*/ 	.word	0x00000060
        /*08d0*/ 	.short	0x010a
        /*08d2*/ 	.byte	0xff
	.zero		1


	//----- nvinfo : EIATTR_NUM_MBARRIERS
	.align		4
.L_47:
        /*08d4*/ 	.byte	0x03, 0x38
        /*08d6*/ 	.short	0x0024


	//----- nvinfo : EIATTR_EXIT_INSTR_OFFSETS
	.align		4
        /*08d8*/ 	.byte	0x04, 0x1c
        /*08da*/ 	.short	(.L_49 - .L_48)


	//   ....[0]....
.L_48:
        /*08dc*/ 	.word	0x00002c40


	//   ....[1]....
        /*08e0*/ 	.word	0x00003130


	//   ....[2]....
        /*08e4*/ 	.word	0x00003190


	//   ....[3]....
        /*08e8*/ 	.word	0x000042c0


	//   ....[4]....
        /*08ec*/ 	.word	0x00005290


	//   ....[5]....
        /*08f0*/ 	.word	0x000052d0


	//   ....[6]....
        /*08f4*/ 	.word	0x000078a0


	//   ....[7]....
        /*08f8*/ 	.word	0x00007920


	//   ....[8]....
        /*08fc*/ 	.word	0x00007950


	//   ....[9]....
        /*0900*/ 	.word	0x000079c0


	//----- nvinfo : EIATTR_MAX_THREADS
	.align		4
.L_49:
        /*0904*/ 	.byte	0x04, 0x05
        /*0906*/ 	.short	(.L_51 - .L_50)
.L_50:
        /*0908*/ 	.word	0x00000100
        /*090c*/ 	.word	0x00000001
        /*0910*/ 	.word	0x00000001


	//----- nvinfo : EIATTR_CRS_STACK_SIZE
	.align		4
.L_51:
        /*0914*/ 	.byte	0x04, 0x1e
        /*0916*/ 	.short	(.L_53 - .L_52)
.L_52:
        /*0918*/ 	.word	0x00000000


	//----- nvinfo : EIATTR_CBANK_PARAM_SIZE
	.align		4
.L_53:
        /*091c*/ 	.byte	0x03, 0x19
        /*091e*/ 	.short	0x0800


	//----- nvinfo : EIATTR_PARAM_CBANK
	.align		4
        /*0920*/ 	.byte	0x04, 0x0a
        /*0922*/ 	.short	(.L_55 - .L_54)
	.align		4
.L_54:
        /*0924*/ 	.word	index@(.nv.constant0._ZN7cutlass13device_kernelINS_4gemm6kernel13GemmUniversalIN4cute5tupleIJiiiiEEENS1_10collective13CollectiveMmaINS1_35MainloopSm100TmaUmmaWarpSpecializedILi6ELi2ELi4ENS5_IJNS4_1CILi1EEENSA_ILi2EEESB_EEEEENS5_IJNSA_ILi64EEESF_NSA_ILi128EEEEEENS_10bfloat16_tENS5_IJlSB_lEEESI_SJ_NS4_8TiledMMAINS4_8MMA_AtomIJNS4_20SM100_MMA_F16BF16_SSISI_SI_fLi64ELi64ELNS4_4UMMA5MajorE0ELSO_0ELNSN_7ScaleInE0ELSP_0EEEEEENS4_6LayoutINS5_IJSB_SB_SB_EEENS5_IJNSA_ILi0EEESU_SU_EEEEENS5_IJNS4_10UnderscoreESX_SX_EEEEENS4_23SM90_TMA_LOAD_MULTICASTENS4_14ComposedLayoutINS4_7SwizzleILi3ELi4ELi3EEENS4_18smem_ptr_flag_bitsILi16EEENSS_INS5_IJNSA_ILi8EEESF_EEENS5_IJSF_SB_EEEEEEEvNS4_8identityENS4_13SM90_TMA_LOADES1A_vS1B_EENS_8epilogue10collective18CollectiveEpilogueINS1E_23Sm100TmaWarpSpecializedILi3ELi2ELi16ELb1ELb0EEEJSH_NS5_IJNSS_ISF_SB_EENSS_INSA_ILi32EEESB_EEEEESI_SJ_SI_SJ_NS1E_6fusion15FusionCallbacksIS1I_NS1N_17LinearCombinationISI_fSI_fLNS_15FloatRoundStyleE2EEESH_S1M_JEEENS4_5SM1004TMEM4LOAD26SM100_TMEM_LOAD_16dp256b4xES1C_NS11_INS12_ILi2ELi4ELi3EEES15_NSS_INS5_IJS16_S1K_EEENS5_IJS1K_SB_EEEEEEENS4_17SM75_U32x4_LDSM_NENS4_14SM90_TMA_STOREES21_NS4_17SM90_U32x4_STSM_NENS4_39AutoVectorizingCopyWithAssumedAlignmentILi128EEEEEEvvEEEEvNT_6ParamsE)
        /*0928*/ 	.short	0x0380
        /*092a*/ 	.short	0x0800


	//----- nvinfo : EIATTR_SW_WAR
	.align		4
.L_55:
        /*092c*/ 	.byte	0x04, 0x36
        /*092e*/ 	.short	(.L_57 - .L_56)
.L_56:
        /*0930*/ 	.word	0x00000008
.L_57:


//--------------------- .nv.callgraph             --------------------------
	.section	.nv.callgraph,"",@"SHT_CUDA_CALLGRAPH"
	.align	4
	.sectionentsize	8
	.align		4
        /*0000*/ 	.word	0x00000000
	.align		4
        /*0004*/ 	.word	0xffffffff
	.align		4
        /*0008*/ 	.word	index@(_ZN7cutlass13device_kernelINS_4gemm6kernel13GemmUniversalIN4cute5tupleIJiiiiEEENS1_10collective13CollectiveMmaINS1_35MainloopSm100TmaUmmaWarpSpecializedILi6ELi2ELi4ENS5_IJNS4_1CILi1EEENSA_ILi2EEESB_EEEEENS5_IJNSA_ILi64EEESF_NSA_ILi128EEEEEENS_10bfloat16_tENS5_IJlSB_lEEESI_SJ_NS4_8TiledMMAINS4_8MMA_AtomIJNS4_20SM100_MMA_F16BF16_SSISI_SI_fLi64ELi64ELNS4_4UMMA5MajorE0ELSO_0ELNSN_7ScaleInE0ELSP_0EEEEEENS4_6LayoutINS5_IJSB_SB_SB_EEENS5_IJNSA_ILi0EEESU_SU_EEEEENS5_IJNS4_10UnderscoreESX_SX_EEEEENS4_23SM90_TMA_LOAD_MULTICASTENS4_14ComposedLayoutINS4_7SwizzleILi3ELi4ELi3EEENS4_18smem_ptr_flag_bitsILi16EEENSS_INS5_IJNSA_ILi8EEESF_EEENS5_IJSF_SB_EEEEEEEvNS4_8identityENS4_13SM90_TMA_LOADES1A_vS1B_EENS_8epilogue10collective18CollectiveEpilogueINS1E_23Sm100TmaWarpSpecializedILi3ELi2ELi16ELb1ELb0EEEJSH_NS5_IJNSS_ISF_SB_EENSS_INSA_ILi32EEESB_EEEEESI_SJ_SI_SJ_NS1E_6fusion15FusionCallbacksIS1I_NS1N_17LinearCombinationISI_fSI_fLNS_15FloatRoundStyleE2EEESH_S1M_JEEENS4_5SM1004TMEM4LOAD26SM100_TMEM_LOAD_16dp256b4xES1C_NS11_INS12_ILi2ELi4ELi3EEES15_NSS_INS5_IJS16_S1K_EEENS5_IJS1K_SB_EEEEEEENS4_17SM75_U32x4_LDSM_NENS4_14SM90_TMA_STOREES21_NS4_17SM90_U32x4_STSM_NENS4_39AutoVectorizingCopyWithAssumedAlignmentILi128EEEEEEvvEEEEvNT_6ParamsE)
	.align		4
        /*000c*/ 	.word	index@(__assertfail)
	.align		4
        /*0010*/ 	.word	0x00000000
	.align		4
        /*0014*/ 	.word	0xfffffffe
	.align		4
        /*0018*/ 	.word	0x00000000
	.align		4
        /*001c*/ 	.word	0xfffffffd
	.align		4
        /*0020*/ 	.word	0x00000000
	.align		4
        /*0024*/ 	.word	0xfffffffc


//--------------------- .nv.constant4             --------------------------
	.section	.nv.constant4,"a",@progbits
	.align	8
	.align		8
.nv.constant4:
        /*0000*/ 	.dword	__assertfail
	.align		8
        /*0008*/ 	.dword	__unnamed_1
	.align		8
        /*0010*/ 	.dword	__unnamed_2
	.align		8
        /*0018*/ 	.dword	_ZN39_INTERNAL_a40ac7e9_4_k_cu_d3cfadf8_61264cuda3std3__45__cpo5beginE
	.align		8
        /*0020*/ 	.dword	_ZN39_INTERNAL_a40ac7e9_4_k_cu_d3cfadf8_61264cuda3std3__45__cpo3endE
	.align		8
        /*0028*/ 	.dword	_ZN39_INTERNAL_a40ac7e9_4_k_cu_d3cfadf8_61264cuda3std3__45__cpo6cbeginE
	.align		8
        /*0030*/ 	.dword	_ZN39_INTERNAL_a40ac7e9_4_k_cu_d3cfadf8_61264cuda3std3__45__cpo4cendE
	.align		8
        /*0038*/ 	.dword	_ZN39_INTERNAL_a40ac7e9_4_k_cu_d3cfadf8_61264cuda3std3__441_GLOBAL__N__a40ac7e9_4_k_cu_d3cfadf8_61266ignoreE
	.align		8
        /*0040*/ 	.dword	_ZN39_INTERNAL_a40ac7e9_4_k_cu_d3cfadf8_61264cuda3std3__419piecewise_constructE
	.align		8
        /*0048*/ 	.dword	_ZN39_INTERNAL_a40ac7e9_4_k_cu_d3cfadf8_61264cuda3std3__48in_placeE
	.align		8
        /*0050*/ 	.dword	_ZN39_INTERNAL_a40ac7e9_4_k_cu_d3cfadf8_61264cuda3std6ranges3__45__cpo4swapE
	.align		8
        /*0058*/ 	.dword	_ZN39_INTERNAL_a40ac7e9_4_k_cu_d3cfadf8_61264cuda3std6ranges3__45__cpo9iter_moveE
	.align		8
        /*0060*/ 	.dword	_ZN39_INTERNAL_a40ac7e9_4_k_cu_d3cfadf8_61264cute7productE
	.align		8
        /*0068*/ 	.dword	_ZN39_INTERNAL_a40ac7e9_4_k_cu_d3cfadf8_61264cute1_E
	.align		8
        /*0070*/ 	.dword	$str$25
	.align		8
        /*0078*/ 	.dword	$str$26
	.align		8
        /*0080*/ 	.dword	$str$27
	.align		8
        /*0088*/ 	.dword	$str$28


//--------------------- .text._ZN7cutlass13device_kernelINS_4gemm6kernel13GemmUniversalIN4cute5tupleIJiiiiEEENS1_10collective13CollectiveMmaINS1_35MainloopSm100TmaUmmaWarpSpecializedILi6ELi2ELi4ENS5_IJNS4_1CILi1EEENSA_ILi2EEESB_EEEEENS5_IJNSA_ILi64EEESF_NSA_ILi128EEEEEENS_10bfloat16_tENS5_IJlSB_lEEESI_SJ_NS4_8TiledMMAINS4_8MMA_AtomIJNS4_20SM100_MMA_F16BF16_SSISI_SI_fLi64ELi64ELNS4_4UMMA5MajorE0ELSO_0ELNSN_7ScaleInE0ELSP_0EEEEEENS4_6LayoutINS5_IJSB_SB_SB_EEENS5_IJNSA_ILi0EEESU_SU_EEEEENS5_IJNS4_10UnderscoreESX_SX_EEEEENS4_23SM90_TMA_LOAD_MULTICASTENS4_14ComposedLayoutINS4_7SwizzleILi3ELi4ELi3EEENS4_18smem_ptr_flag_bitsILi16EEENSS_INS5_IJNSA_ILi8EEESF_EEENS5_IJSF_SB_EEEEEEEvNS4_8identityENS4_13SM90_TMA_LOADES1A_vS1B_EENS_8epilogue10collective18CollectiveEpilogueINS1E_23Sm100TmaWarpSpecializedILi3ELi2ELi16ELb1ELb0EEEJSH_NS5_IJNSS_ISF_SB_EENSS_INSA_ILi32EEESB_EEEEESI_SJ_SI_SJ_NS1E_6fusion15FusionCallbacksIS1I_NS1N_17LinearCombinationISI_fSI_fLNS_15FloatRoundStyleE2EEESH_S1M_JEEENS4_5SM1004TMEM4LOAD26SM100_TMEM_LOAD_16dp256b4xES1C_NS11_INS12_ILi2ELi4ELi3EEES15_NSS_INS5_IJS16_S1K_EEENS5_IJS1K_SB_EEEEEEENS4_17SM75_U32x4_LDSM_NENS4_14SM90_TMA_STOREES21_NS4_17SM90_U32x4_STSM_NENS4_39AutoVectorizingCopyWithAssumedAlignmentILi128EEEEEEvvEEEEvNT_6ParamsE --------------------------
	.section	.text._ZN7cutlass13device_kernelINS_4gemm6kernel13GemmUniversalIN4cute5tupleIJiiiiEEENS1_10collective13CollectiveMmaINS1_35MainloopSm100TmaUmmaWarpSpecializedILi6ELi2ELi4ENS5_IJNS4_1CILi1EEENSA_ILi2EEESB_EEEEENS5_IJNSA_ILi64EEESF_NSA_ILi128EEEEEENS_10bfloat16_tENS5_IJlSB_lEEESI_SJ_NS4_8TiledMMAINS4_8MMA_AtomIJNS4_20SM100_MMA_F16BF16_SSISI_SI_fLi64ELi64ELNS4_4UMMA5MajorE0ELSO_0ELNSN_7ScaleInE0ELSP_0EEEEEENS4_6LayoutINS5_IJSB_SB_SB_EEENS5_IJNSA_ILi0EEESU_SU_EEEEENS5_IJNS4_10UnderscoreESX_SX_EEEEENS4_23SM90_TMA_LOAD_MULTICASTENS4_14ComposedLayoutINS4_7SwizzleILi3ELi4ELi3EEENS4_18smem_ptr_flag_bitsILi16EEENSS_INS5_IJNSA_ILi8EEESF_EEENS5_IJSF_SB_EEEEEEEvNS4_8identityENS4_13SM90_TMA_LOADES1A_vS1B_EENS_8epilogue10collective18CollectiveEpilogueINS1E_23Sm100TmaWarpSpecializedILi3ELi2ELi16ELb1ELb0EEEJSH_NS5_IJNSS_ISF_SB_EENSS_INSA_ILi32EEESB_EEEEESI_SJ_SI_SJ_NS1E_6fusion15FusionCallbacksIS1I_NS1N_17LinearCombinationISI_fSI_fLNS_15FloatRoundStyleE2EEESH_S1M_JEEENS4_5SM1004TMEM4LOAD26SM100_TMEM_LOAD_16dp256b4xES1C_NS11_INS12_ILi2ELi4ELi3EEES15_NSS_INS5_IJS16_S1K_EEENS5_IJS1K_SB_EEEEEEENS4_17SM75_U32x4_LDSM_NENS4_14SM90_TMA_STOREES21_NS4_17SM90_U32x4_STSM_NENS4_39AutoVectorizingCopyWithAssumedAlignmentILi128EEEEEEvvEEEEvNT_6ParamsE,"ax",@progbits
	.align	128
.text._ZN7cutlass13device_kernelINS_4gemm6kernel13GemmUniversalIN4cute5tupleIJiiiiEEENS1_10collective13CollectiveMmaINS1_35MainloopSm100TmaUmmaWarpSpecializedILi6ELi2ELi4ENS5_IJNS4_1CILi1EEENSA_ILi2EEESB_EEEEENS5_IJNSA_ILi64EEESF_NSA_ILi128EEEEEENS_10bfloat16_tENS5_IJlSB_lEEESI_SJ_NS4_8TiledMMAINS4_8MMA_AtomIJNS4_20SM100_MMA_F16BF16_SSISI_SI_fLi64ELi64ELNS4_4UMMA5MajorE0ELSO_0ELNSN_7ScaleInE0ELSP_0EEEEEENS4_6LayoutINS5_IJSB_SB_SB_EEENS5_IJNSA_ILi0EEESU_SU_EEEEENS5_IJNS4_10UnderscoreESX_SX_EEEEENS4_23SM90_TMA_LOAD_MULTICASTENS4_14ComposedLayoutINS4_7SwizzleILi3ELi4ELi3EEENS4_18smem_ptr_flag_bitsILi16EEENSS_INS5_IJNSA_ILi8EEESF_EEENS5_IJSF_SB_EEEEEEEvNS4_8identityENS4_13SM90_TMA_LOADES1A_vS1B_EENS_8epilogue10collective18CollectiveEpilogueINS1E_23Sm100TmaWarpSpecializedILi3ELi2ELi16ELb1ELb0EEEJSH_NS5_IJNSS_ISF_SB_EENSS_INSA_ILi32EEESB_EEEEESI_SJ_SI_SJ_NS1E_6fusion15FusionCallbacksIS1I_NS1N_17LinearCombinationISI_fSI_fLNS_15FloatRoundStyleE2EEESH_S1M_JEEENS4_5SM1004TMEM4LOAD26SM100_TMEM_LOAD_16dp256b4xES1C_NS11_INS12_ILi2ELi4ELi3EEES15_NSS_INS5_IJS16_S1K_EEENS5_IJS1K_SB_EEEEEEENS4_17SM75_U32x4_LDSM_NENS4_14SM90_TMA_STOREES21_NS4_17SM90_U32x4_STSM_NENS4_39AutoVectorizingCopyWithAssumedAlignmentILi128EEEEEEvvEEEEvNT_6ParamsE:
        .type           _ZN7cutlass13device_kernelINS_4gemm6kernel13GemmUniversalIN4cute5tupleIJiiiiEEENS1_10collective13CollectiveMmaINS1_35MainloopSm100TmaUmmaWarpSpecializedILi6ELi2ELi4ENS5_IJNS4_1CILi1EEENSA_ILi2EEESB_EEEEENS5_IJNSA_ILi64EEESF_NSA_ILi128EEEEEENS_10bfloat16_tENS5_IJlSB_lEEESI_SJ_NS4_8TiledMMAINS4_8MMA_AtomIJNS4_20SM100_MMA_F16BF16_SSISI_SI_fLi64ELi64ELNS4_4UMMA5MajorE0ELSO_0ELNSN_7ScaleInE0ELSP_0EEEEEENS4_6LayoutINS5_IJSB_SB_SB_EEENS5_IJNSA_ILi0EEESU_SU_EEEEENS5_IJNS4_10UnderscoreESX_SX_EEEEENS4_23SM90_TMA_LOAD_MULTICASTENS4_14ComposedLayoutINS4_7SwizzleILi3ELi4ELi3EEENS4_18smem_ptr_flag_bitsILi16EEENSS_INS5_IJNSA_ILi8EEESF_EEENS5_IJSF_SB_EEEEEEEvNS4_8identityENS4_13SM90_TMA_LOADES1A_vS1B_EENS_8epilogue10collective18CollectiveEpilogueINS1E_23Sm100TmaWarpSpecializedILi3ELi2ELi16ELb1ELb0EEEJSH_NS5_IJNSS_ISF_SB_EENSS_INSA_ILi32EEESB_EEEEESI_SJ_SI_SJ_NS1E_6fusion15FusionCallbacksIS1I_NS1N_17LinearCombinationISI_fSI_fLNS_15FloatRoundStyleE2EEESH_S1M_JEEENS4_5SM1004TMEM4LOAD26SM100_TMEM_LOAD_16dp256b4xES1C_NS11_INS12_ILi2ELi4ELi3EEES15_NSS_INS5_IJS16_S1K_EEENS5_IJS1K_SB_EEEEEEENS4_17SM75_U32x4_LDSM_NENS4_14SM90_TMA_STOREES21_NS4_17SM90_U32x4_STSM_NENS4_39AutoVectorizingCopyWithAssumedAlignmentILi128EEEEEEvvEEEEvNT_6ParamsE,@function
        .size           _ZN7cutlass13device_kernelINS_4gemm6kernel13GemmUniversalIN4cute5tupleIJiiiiEEENS1_10collective13CollectiveMmaINS1_35MainloopSm100TmaUmmaWarpSpecializedILi6ELi2ELi4ENS5_IJNS4_1CILi1EEENSA_ILi2EEESB_EEEEENS5_IJNSA_ILi64EEESF_NSA_ILi128EEEEEENS_10bfloat16_tENS5_IJlSB_lEEESI_SJ_NS4_8TiledMMAINS4_8MMA_AtomIJNS4_20SM100_MMA_F16BF16_SSISI_SI_fLi64ELi64ELNS4_4UMMA5MajorE0ELSO_0ELNSN_7ScaleInE0ELSP_0EEEEEENS4_6LayoutINS5_IJSB_SB_SB_EEENS5_IJNSA_ILi0EEESU_SU_EEEEENS5_IJNS4_10UnderscoreESX_SX_EEEEENS4_23SM90_TMA_LOAD_MULTICASTENS4_14ComposedLayoutINS4_7SwizzleILi3ELi4ELi3EEENS4_18smem_ptr_flag_bitsILi16EEENSS_INS5_IJNSA_ILi8EEESF_EEENS5_IJSF_SB_EEEEEEEvNS4_8identityENS4_13SM90_TMA_LOADES1A_vS1B_EENS_8epilogue10collective18CollectiveEpilogueINS1E_23Sm100TmaWarpSpecializedILi3ELi2ELi16ELb1ELb0EEEJSH_NS5_IJNSS_ISF_SB_EENSS_INSA_ILi32EEESB_EEEEESI_SJ_SI_SJ_NS1E_6fusion15FusionCallbacksIS1I_NS1N_17LinearCombinationISI_fSI_fLNS_15FloatRoundStyleE2EEESH_S1M_JEEENS4_5SM1004TMEM4LOAD26SM100_TMEM_LOAD_16dp256b4xES1C_NS11_INS12_ILi2ELi4ELi3EEES15_NSS_INS5_IJS16_S1K_EEENS5_IJS1K_SB_EEEEEEENS4_17SM75_U32x4_LDSM_NENS4_14SM90_TMA_STOREES21_NS4_17SM90_U32x4_STSM_NENS4_39AutoVectorizingCopyWithAssumedAlignmentILi128EEEEEEvvEEEEvNT_6ParamsE,(.L_x_167 - _ZN7cutlass13device_kernelINS_4gemm6kernel13GemmUniversalIN4cute5tupleIJiiiiEEENS1_10collective13CollectiveMmaINS1_35MainloopSm100TmaUmmaWarpSpecializedILi6ELi2ELi4ENS5_IJNS4_1CILi1EEENSA_ILi2EEESB_EEEEENS5_IJNSA_ILi64EEESF_NSA_ILi128EEEEEENS_10bfloat16_tENS5_IJlSB_lEEESI_SJ_NS4_8TiledMMAINS4_8MMA_AtomIJNS4_20SM100_MMA_F16BF16_SSISI_SI_fLi64ELi64ELNS4_4UMMA5MajorE0ELSO_0ELNSN_7ScaleInE0ELSP_0EEEEEENS4_6LayoutINS5_IJSB_SB_SB_EEENS5_IJNSA_ILi0EEESU_SU_EEEEENS5_IJNS4_10UnderscoreESX_SX_EEEEENS4_23SM90_TMA_LOAD_MULTICASTENS4_14ComposedLayoutINS4_7SwizzleILi3ELi4ELi3EEENS4_18smem_ptr_flag_bitsILi16EEENSS_INS5_IJNSA_ILi8EEESF_EEENS5_IJSF_SB_EEEEEEEvNS4_8identityENS4_13SM90_TMA_LOADES1A_vS1B_EENS_8epilogue10collective18CollectiveEpilogueINS1E_23Sm100TmaWarpSpecializedILi3ELi2ELi16ELb1ELb0EEEJSH_NS5_IJNSS_ISF_SB_EENSS_INSA_ILi32EEESB_EEEEESI_SJ_SI_SJ_NS1E_6fusion15FusionCallbacksIS1I_NS1N_17LinearCombinationISI_fSI_fLNS_15FloatRoundStyleE2EEESH_S1M_JEEENS4_5SM1004TMEM4LOAD26SM100_TMEM_LOAD_16dp256b4xES1C_NS11_INS12_ILi2ELi4ELi3EEES15_NSS_INS5_IJS16_S1K_EEENS5_IJS1K_SB_EEEEEEENS4_17SM75_U32x4_LDSM_NENS4_14SM90_TMA_STOREES21_NS4_17SM90_U32x4_STSM_NENS4_39AutoVectorizingCopyWithAssumedAlignmentILi128EEEEEEvvEEEEvNT_6ParamsE)
        .other          _ZN7cutlass13device_kernelINS_4gemm6kernel13GemmUniversalIN4cute5tupleIJiiiiEEENS1_10collective13CollectiveMmaINS1_35MainloopSm100TmaUmmaWarpSpecializedILi6ELi2ELi4ENS5_IJNS4_1CILi1EEENSA_ILi2EEESB_EEEEENS5_IJNSA_ILi64EEESF_NSA_ILi128EEEEEENS_10bfloat16_tENS5_IJlSB_lEEESI_SJ_NS4_8TiledMMAINS4_8MMA_AtomIJNS4_20SM100_MMA_F16BF16_SSISI_SI_fLi64ELi64ELNS4_4UMMA5MajorE0ELSO_0ELNSN_7ScaleInE0ELSP_0EEEEEENS4_6LayoutINS5_IJSB_SB_SB_EEENS5_IJNSA_ILi0EEESU_SU_EEEEENS5_IJNS4_10UnderscoreESX_SX_EEEEENS4_23SM90_TMA_LOAD_MULTICASTENS4_14ComposedLayoutINS4_7SwizzleILi3ELi4ELi3EEENS4_18smem_ptr_flag_bitsILi16EEENSS_INS5_IJNSA_ILi8EEESF_EEENS5_IJSF_SB_EEEEEEEvNS4_8identityENS4_13SM90_TMA_LOADES1A_vS1B_EENS_8epilogue10collective18CollectiveEpilogueINS1E_23Sm100TmaWarpSpecializedILi3ELi2ELi16ELb1ELb0EEEJSH_NS5_IJNSS_ISF_SB_EENSS_INSA_ILi32EEESB_EEEEESI_SJ_SI_SJ_NS1E_6fusion15FusionCallbacksIS1I_NS1N_17LinearCombinationISI_fSI_fLNS_15FloatRoundStyleE2EEESH_S1M_JEEENS4_5SM1004TMEM4LOAD26SM100_TMEM_LOAD_16dp256b4xES1C_NS11_INS12_ILi2ELi4ELi3EEES15_NSS_INS5_IJS16_S1K_EEENS5_IJS1K_SB_EEEEEEENS4_17SM75_U32x4_LDSM_NENS4_14SM90_TMA_STOREES21_NS4_17SM90_U32x4_STSM_NENS4_39AutoVectorizingCopyWithAssumedAlignmentILi128EEEEEEvvEEEEvNT_6ParamsE,@"STO_CUDA_ENTRY STV_DEFAULT"
_ZN7cutlass13device_kernelINS_4gemm6kernel13GemmUniversalIN4cute5tupleIJiiiiEEENS1_10collective13CollectiveMmaINS1_35MainloopSm100TmaUmmaWarpSpecializedILi6ELi2ELi4ENS5_IJNS4_1CILi1EEENSA_ILi2EEESB_EEEEENS5_IJNSA_ILi64EEESF_NSA_ILi128EEEEEENS_10bfloat16_tENS5_IJlSB_lEEESI_SJ_NS4_8TiledMMAINS4_8MMA_AtomIJNS4_20SM100_MMA_F16BF16_SSISI_SI_fLi64ELi64ELNS4_4UMMA5MajorE0ELSO_0ELNSN_7ScaleInE0ELSP_0EEEEEENS4_6LayoutINS5_IJSB_SB_SB_EEENS5_IJNSA_ILi0EEESU_SU_EEEEENS5_IJNS4_10UnderscoreESX_SX_EEEEENS4_23SM90_TMA_LOAD_MULTICASTENS4_14ComposedLayoutINS4_7SwizzleILi3ELi4ELi3EEENS4_18smem_ptr_flag_bitsILi16EEENSS_INS5_IJNSA_ILi8EEESF_EEENS5_IJSF_SB_EEEEEEEvNS4_8identityENS4_13SM90_TMA_LOADES1A_vS1B_EENS_8epilogue10collective18CollectiveEpilogueINS1E_23Sm100TmaWarpSpecializedILi3ELi2ELi16ELb1ELb0EEEJSH_NS5_IJNSS_ISF_SB_EENSS_INSA_ILi32EEESB_EEEEESI_SJ_SI_SJ_NS1E_6fusion15FusionCallbacksIS1I_NS1N_17LinearCombinationISI_fSI_fLNS_15FloatRoundStyleE2EEESH_S1M_JEEENS4_5SM1004TMEM4LOAD26SM100_TMEM_LOAD_16dp256b4xES1C_NS11_INS12_ILi2ELi4ELi3EEES15_NSS_INS5_IJS16_S1K_EEENS5_IJS1K_SB_EEEEEEENS4_17SM75_U32x4_LDSM_NENS4_14SM90_TMA_STOREES21_NS4_17SM90_U32x4_STSM_NENS4_39AutoVectorizingCopyWithAssumedAlignmentILi128EEEEEEvvEEEEvNT_6ParamsE:
[----:B------:R-:W1:Y:S01]  /*0000*/  LDC R1, c[0x0][0x37c] ;  /* 0x0000df00ff017b82 */ /* 0x000e620000000800 */
[----:B------:R-:W2:Y:S01]  /*0010*/  S2R R55, SR_TID.X ;  /* 0x0000000000377919 */ /* 0x000ea20000002100 */
[----:B------:R-:W3:Y:S01]  /*0020*/  LDCU.64 UR8, c[0x0][0x890] ;  /* 0x00011200ff0877ac */ /* 0x000ee20008000a00 */
[----:B------:R-:W-:Y:S02]  /*0030*/  PRMT R45, RZ, 0x7610, R45 ;  /* 0x00007610ff2d7816 */ /* 0x000fe4000000002d */
[----:B------:R-:W-:Y:S01]  /*0040*/  ELECT P3, URZ, PT ;  /* 0x0000000000ff782f */ /* 0x000fe20003860000 */
[----:B---3--:R-:W-:-:S04]  /*0050*/  UISETP.NE.U32.AND UP0, UPT, UR8, URZ, UPT ;  /* 0x000000ff0800728c */ /* 0x008fc8000bf05070 */
[----:B------:R-:W-:Y:S01]  /*0060*/  UISETP.NE.AND.EX UP0, UPT, UR9, URZ, UPT, UP0 ;  /* 0x000000ff0900728c */ /* 0x000fe2000bf05300 */
[----:B--2---:R-:W-:-:S05]  /*0070*/  SHF.R.U32.HI R46, RZ, 0x5, R55 ;  /* 0x00000005ff2e7819 */ /* 0x004fca0000011637 */
[----:B------:R-:W2:Y:S02]  /*0080*/  SHFL.IDX PT, R0, R46, RZ, 0x1f ;  /* 0x00001fff2e007589 */ /* 0x000ea400000e0000 */
[----:B--2---:R-:W-:Y:S01]  /*0090*/  R2UR UR22, R0 ;  /* 0x00000000001672ca */ /* 0x004fe200000e0000 */
[----:B-1----:R-:W-:-:S14]  /*00a0*/  BRA.U UP0, `(.L_x_0) ;  /* 0x0000000100307547 */ /* 0x002fdc000b800000 */
[----:B------:R-:W1:Y:S02]  /*00b0*/  LDCU.64 UR4, c[0x0][0x888] ;  /* 0x00011100ff0477ac */ /* 0x000e640008000a00 */
[----:B-1----:R-:W-:-:S04]  /*00c0*/  UISETP.NE.U32.AND UP0, UPT, UR4, URZ, UPT ;  /* 0x000000ff0400728c */ /* 0x002fc8000bf05070 */
[----:B------:R-:W-:-:S09]  /*00d0*/  UISETP.NE.AND.EX UP0, UPT, UR5, URZ, UPT, UP0 ;  /* 0x000000ff0500728c */ /* 0x000fd2000bf05300 */
[----:B------:R-:W-:Y:S05]  /*00e0*/  BRA.U !UP0, `(.L_x_1) ;  /* 0x0000000108147547 */ /* 0x000fea000b800000 */
[----:B------:R-:W1:Y:S01]  /*00f0*/  LDC.64 R26, c[0x0][0x888] ;  /* 0x00022200ff1a7b82 */ /* 0x000e620000000a00 */
[----:B------:R-:W1:Y:S02]  /*0100*/  LDCU.64 UR4, c[0x0][0x358] ;  /* 0x00006b00ff0477ac */ /* 0x000e640008000a00 */
[----:B-1----:R1:W5:Y:S01]  /*0110*/  LDG.E R26, desc[UR4][R26.64] ;  /* 0x000000041a1a7981 */ /* 0x002362000c1e1900 */
[----:B------:R-:W-:Y:S01]  /*0120*/  HFMA2 R45, -RZ, RZ, 0, 5.9604644775390625e-08 ;  /* 0x00000001ff2d7431 */ /* 0x000fe200000001ff */
[----:B------:R-:W-:Y:S05]  /*0130*/  BRA `(.L_x_0) ;  /* 0x00000000000c7947 */ /* 0x000fea0003800000 */
.L_x_1:
[----:B------:R-:W1:Y:S01]  /*0140*/  LDCU UR4, c[0x0][0x880] ;  /* 0x00011000ff0477ac */ /* 0x000e620008000800 */
[----:B------:R-:W-:Y:S01]  /*0150*/  HFMA2 R45, -RZ, RZ, 0, 5.9604644775390625e-08 ;  /* 0x00000001ff2d7431 */ /* 0x000fe200000001ff */
[----:B-1----:R-:W-:-:S07]  /*0160*/  MOV R26, UR4 ;  /* 0x00000004001a7c02 */ /* 0x002fce0008000f00 */
.L_x_0:
[----:B------:R-:W2:Y:S02]  /*0170*/  LDCU.64 UR4, c[0x0][0x8b0] ;  /* 0x00011600ff0477ac */ /* 0x000ea40008000a00 */
[----:B--2---:R-:W-:-:S04]  /*0180*/  UISETP.NE.U32.AND UP0, UPT, UR4, URZ, UPT ;  /* 0x000000ff0400728c */ /* 0x004fc8000bf05070 */
[----:B------:R-:W-:-:S09]  /*0190*/  UISETP.NE.AND.EX UP0, UPT, UR5, URZ, UPT, UP0 ;  /* 0x000000ff0500728c */ /* 0x000fd2000bf05300 */
[----:B------:R-:W-:Y:S05]  /*01a0*/  BRA.U UP0, `(.L_x_2) ;  /* 0x0000000100287547 */ /* 0x000fea000b800000 */
[----:B------:R-:W2:Y:S02]  /*01b0*/  LDCU.64 UR4, c[0x0][0x8a8] ;  /* 0x00011500ff0477ac */ /* 0x000ea40008000a00 */
[----:B--2---:R-:W-:-:S04]  /*01c0*/  UISETP.NE.U32.AND UP0, UPT, UR4, URZ, UPT ;  /* 0x000000ff0400728c */ /* 0x004fc8000bf05070 */
[----:B------:R-:W-:-:S09]  /*01d0*/  UISETP.NE.AND.EX UP0, UPT, UR5, URZ, UPT, UP0 ;  /* 0x000000ff0500728c */ /* 0x000fd2000bf05300 */
[----:B------:R-:W-:Y:S05]  /*01e0*/  BRA.U !UP0, `(.L_x_3) ;  /* 0x0000000108107547 */ /* 0x000fea000b800000 */
[----:B------:R-:W2:Y:S01]  /*01f0*/  LDC.64 R24, c[0x0][0x8a8] ;  /* 0x00022a00ff187b82 */ /* 0x000ea20000000a00 */
[----:B------:R-:W2:Y:S02]  /*0200*/  LDCU.64 UR4, c[0x0][0x358] ;  /* 0x00006b00ff0477ac */ /* 0x000ea40008000a00 */
[----:B--2---:R2:W5:Y:S01]  /*0210*/  LDG.E R24, desc[UR4][R24.64] ;  /* 0x0000000418187981 */ /* 0x004562000c1e1900 */
[----:B------:R-:W-:Y:S05]  /*0220*/  BRA `(.L_x_2) ;  /* 0x0000000000087947 */ /* 0x000fea0003800000 */
.L_x_3:
[----:B------:R-:W2:Y:S02]  /*0230*/  LDCU UR4, c[0x0][0x8a0] ;  /* 0x00011400ff0477ac */ /* 0x000ea40008000800 */
[----:B--2---:R-:W-:Y:S02]  /*0240*/  MOV R24, UR4 ;  /* 0x0000000400187c02 */ /* 0x004fe40008000f00 */
.L_x_2:
[----:B------:R-:W-:Y:S01]  /*0250*/  IMAD.U32 R0, RZ, RZ, UR22 ;  /* 0x00000016ff007e24 */ /* 0x000fe2000f8e00ff */
[----:B------:R-:W-:Y:S04]  /*0260*/  BSSY.RECONVERGENT B0, `(.L_x_4) ;  /* 0x000000c000007945 */ /* 0x000fe80003800200 */
[C---:B------:R-:W-:Y:S02]  /*0270*/  ISETP.NE.OR P1, PT, R0.reuse, 0x1, !P3 ;  /* 0x000000010000780c */ /* 0x040fe40005f25670 */
[----:B------:R-:W-:-:S11]  /*0280*/  ISETP.NE.OR P0, PT, R0, 0x3, !P3 ;  /* 0x000000030000780c */ /* 0x000fd60005f05670 */
[----:B------:R-:W-:Y:S05]  /*0290*/  @P1 BRA `(.L_x_5) ;  /* 0x0000000000201947 */ /* 0x000fea0003800000 */
[----:B------:R-:W3:Y:S02]  /*02a0*/  LDCU.64 UR4, c[0x0][0x348] ;  /* 0x00006900ff0477ac */ /* 0x000ee40008000a00 */
[----:B---3--:R-:W-:Y:S02]  /*02b0*/  UIADD3 UR6, UP1, UPT, UR4, 0x80, URZ ;  /* 0x0000008004067890 */ /* 0x008fe4000ff3e0ff */
[----:B------:R-:W-:Y:S02]  /*02c0*/  UIADD3 UR4, UP0, UPT, UR4, 0x180, URZ ;  /* 0x0000018004047890 */ /* 0x000fe4000ff1e0ff */
[----:B------:R-:W-:Y:S02]  /*02d0*/  UIADD3.X UR7, UPT, UPT, URZ, UR5, URZ, UP1, !UPT ;  /* 0x00000005ff077290 */ /* 0x000fe40008ffe4ff */
[----:B------:R-:W-:-:S07]  /*02e0*/  UIADD3.X UR5, UPT, UPT, URZ, UR5, URZ, UP0, !UPT ;  /* 0x00000005ff057290 */ /* 0x000fce00087fe4ff */
[----:B------:R3:W-:Y:S02]  /*02f0*/  UTMACCTL.PF [UR6] ;  /* 0x00000000060079b9 */ /* 0x0007e40008040000 */
[----:B------:R3:W-:Y:S02]  /*0300*/  UTMACCTL.PF [UR4] ;  /* 0x00000000040079b9 */ /* 0x0007e40008040000 */
[----:B---3--:R-:W-:Y:S01]  /*0310*/  NOP ;  /* 0x0000000000007918 */ /* 0x008fe20000000000 */
.L_x_5:
[----:B------:R-:W-:Y:S05]  /*0320*/  BSYNC.RECONVERGENT B0 ;  /* 0x0000000000007941 */ /* 0x000fea0003800200 */
.L_x_4:
[----:B------:R-:W-:Y:S04]  /*0330*/  BSSY.RECONVERGENT B0, `(.L_x_6) ;  /* 0x000000a000007945 */ /* 0x000fe80003800200 */
        /* <DEDUP_REMOVED lines=9> */
.L_x_7:
[----:B------:R-:W-:Y:S05]  /*03d0*/  BSYNC.RECONVERGENT B0 ;  /* 0x0000000000007941 */ /* 0x000fea0003800200 */
.L_x_6:
[----:B------:R-:W3:Y:S01]  /*03e0*/  LDCU.64 UR4, c[0x0][0x888] ;  /* 0x00011100ff0477ac */ /* 0x000ee20008000a00 */
[----:B------:R-:W-:Y:S02]  /*03f0*/  UISETP.EQ.U32.AND UP1, UPT, UR8, URZ, UPT ;  /* 0x000000ff0800728c */ /* 0x000fe4000bf22070 */
[----:B------:R-:W-:Y:S02]  /*0400*/  UPLOP3.LUT UP3, UPT, UPT, UPT, UPT, 0x80, 0x8 ;  /* 0x000000000008789c */ /* 0x000fe40003f6f070 */
[----:B---3--:R-:W-:-:S04]  /*0410*/  UISETP.NE.U32.AND UP0, UPT, UR4, URZ, UPT ;  /* 0x000000ff0400728c */ /* 0x008fc8000bf05070 */
[----:B------:R-:W-:-:S04]  /*0420*/  UISETP.NE.AND.EX UP0, UPT, UR5, URZ, UPT, UP0 ;  /* 0x000000ff0500728c */ /* 0x000fc8000bf05300 */
[----:B------:R-:W-:-:S04]  /*0430*/  UISETP.EQ.OR.EX UP2, UPT, UR9, URZ, !UP0, UP1 ;  /* 0x000000ff0900728c */ /* 0x000fc8000c742710 */
[----:B------:R-:W-:-:S06]  /*0440*/  UP2UR UR4, UPR, URZ, 0x4 ;  /* 0x00000004ff047883 */ /* 0x000fcc0008000000 */
[----:B------:R-:W-:Y:S01]  /*0450*/  MOV R49, UR4 ;  /* 0x0000000400317c02 */ /* 0x000fe20008000f00 */
[----:B------:R-:W-:Y:S06]  /*0460*/  BRA.U !UP2, `(.L_x_8) ;  /* 0x000000010a207547 */ /* 0x000fec000b800000 */
[----:B------:R-:W-:Y:S01]  /*0470*/  UISETP.NE.U32.AND UP1, UPT, UR8, URZ, UPT ;  /* 0x000000ff0800728c */ /* 0x000fe2000bf25070 */
[----:B-----5:R-:W-:Y:S01]  /*0480*/  FSETP.NEU.AND P0, PT, R26, RZ, PT ;  /* 0x000000ff1a00720b */ /* 0x020fe20003f0d000 */
[----:B------:R-:W-:Y:S02]  /*0490*/  USEL UR4, URZ, 0xffffffff, UP0 ;  /* 0xffffffffff047887 */ /* 0x000fe40008000000 */
[----:B------:R-:W-:-:S10]  /*04a0*/  UISETP.NE.AND.EX UP1, UPT, UR9, URZ, UPT, UP1 ;  /* 0x000000ff0900728c */ /* 0x000fd4000bf25310 */
[----:B------:R-:W-:Y:S01]  /*04b0*/  VOTEU.ANY UP0, P0 ;  /* 0x0000000000ff7886 */ /* 0x000fe20000000100 */
[----:B------:R-:W-:-:S04]  /*04c0*/  @!UP1 USEL UR4, URZ, 0xffffffff, UP0 ;  /* 0xffffffffff049887 */ /* 0x000fc80008000000 */
[----:B------:R-:W-:-:S04]  /*04d0*/  ULOP3.LUT UR4, UR4, 0x1, URZ, 0xc0, !UPT ;  /* 0x0000000104047892 */ /* 0x000fc8000f8ec0ff */
[----:B------:R-:W-:-:S11]  /*04e0*/  UISETP.NE.U32.AND UP3, UPT, UR4, 0x1, UPT ;  /* 0x000000010400788c */ /* 0x000fd6000bf65070 */
.L_x_8:
[----:B------:R-:W3:Y:S01]  /*04f0*/  SHFL.IDX PT, R2, R46, RZ, 0x1f ;  /* 0x00001fff2e027589 */ /* 0x000ee200000e0000 */
[----:B------:R-:W-:-:S04]  /*0500*/  UISETP.NE.AND UP0, UPT, UR22, 0x2, UPT ;  /* 0x000000021600788c */ /* 0x000fc8000bf05270 */
[----:B------:R-:W-:Y:S01]  /*0510*/  USEL UR37, URZ, 0x1, UP0 ;  /* 0x00000001ff257887 */ /* 0x000fe20008000000 */
[----:B---3--:R-:W-:-:S13]  /*0520*/  ISETP.NE.AND P0, PT, R2, RZ, PT ;  /* 0x000000ff0200720c */ /* 0x008fda0003f05270 */
[----:B------:R-:W-:Y:S05]  /*0530*/  @P0 BRA `(.L_x_9) ;  /* 0x0000000000680947 */ /* 0x000fea0003800000 */
[----:B------:R-:W3:Y:S01]  /*0540*/  S2UR UR4, SR_CgaCtaId ;  /* 0x00000000000479c3 */ /* 0x000ee20000008800 */
[----:B------:R-:W-:Y:S01]  /*0550*/  UMOV UR5, 0x400 ;  /* 0x0000040000057882 */ /* 0x000fe20000000000 */
[----:B------:R-:W-:Y:S01]  /*0560*/  UMOV UR8, 0x1 ;  /* 0x0000000100087882 */ /* 0x000fe20000000000 */
[----:B------:R-:W-:Y:S01]  /*0570*/  UMOV UR6, 0x2 ;  /* 0x0000000200067882 */ /* 0x000fe20000000000 */
[----:B------:R-:W-:-:S04]  /*0580*/  UIADD3 UR8, UPT, UPT, -UR8, 0x100000, URZ ;  /* 0x0010000008087890 */ /* 0x000fc8000fffe1ff */
[----:B------:R-:W-:Y:S02]  /*0590*/  USHF.L.U32 UR9, UR8, 0xb, URZ ;  /* 0x0000000b08097899 */ /* 0x000fe400080006ff */
[----:B------:R-:W-:Y:S02]  /*05a0*/  USHF.L.U32 UR8, UR8, 0x1, URZ ;  /* 0x0000000108087899 */ /* 0x000fe400080006ff */
[----:B------:R-:W-:-:S04]  /*05b0*/  UIADD3 UR6, UPT, UPT, -UR6, 0x100000, URZ ;  /* 0x0010000006067890 */ /* 0x000fc8000fffe1ff */
[----:B------:R-:W-:Y:S02]  /*05c0*/  USHF.L.U32 UR7, UR6, 0xb, URZ ;  /* 0x0000000b06077899 */ /* 0x000fe400080006ff */
[----:B------:R-:W-:Y:S01]  /*05d0*/  USHF.L.U32 UR6, UR6, 0x1, URZ ;  /* 0x0000000106067899 */ /* 0x000fe200080006ff */
[----:B------:R-:W-:Y:S01]  /*05e0*/  ELECT P0, URZ, PT ;  /* 0x0000000000ff782f */ /* 0x000fe20003800000 */
[----:B---3--:R-:W-:Y:S01]  /*05f0*/  ULEA UR4, UR4, UR5, 0x18 ;  /* 0x0000000504047291 */ /* 0x008fe2000f8ec0ff */
[----:B------:R-:W3:Y:S11]  /*0600*/  FENCE.VIEW.ASYNC.S ;  /* 0x00000000000073c6 */ /* 0x000ef60000000000 */
[----:B---3--:R3:W4:Y:S01]  /*0610*/  SYNCS.EXCH.64 URZ, [UR4], UR8 ;  /* 0x0000000804ff75b2 */ /* 0x0087220008000100 */
[----:B------:R3:W1:Y:S01]  /*0620*/  SYNCS.EXCH.64 URZ, [UR4+0x30], UR6 ;  /* 0x0000300604ff75b2 */ /* 0x0006620008000100 */
        /* <DEDUP_REMOVED lines=10> */
[----:B------:R-:W-:Y:S01]  /*06d0*/  NOP ;  /* 0x0000000000007918 */ /* 0x000fe20000000000 */
.L_x_9:
[----:B------:R-:W2:Y:S01]  /*06e0*/  SHFL.IDX PT, R2, R46, RZ, 0x1f ;  /* 0x00001fff2e027589 */ /* 0x000ea200000e0000 */
[----:B------:R-:W-:Y:S01]  /*06f0*/  NOP ;  /* 0x0000000000007918 */ /* 0x000fe20000000000 */
[----:B--2---:R-:W-:-:S13]  /*0700*/  ISETP.NE.AND P0, PT, R2, 0x1, PT ;  /* 0x000000010200780c */ /* 0x004fda0003f05270 */
[----:B------:R-:W-:Y:S05]  /*0710*/  @P0 BRA `(.L_x_10) ;  /* 0x0000000000500947 */ /* 0x000fea0003800000 */
[----:B---3--:R-:W2:Y:S01]  /*0720*/  S2UR UR4, SR_CgaCtaId ;  /* 0x00000000000479c3 */ /* 0x008ea20000008800 */
        /* <DEDUP_REMOVED lines=10> */
[----:B--2---:R-:W-:Y:S01]  /*07d0*/  ULEA UR4, UR4, UR5, 0x18 ;  /* 0x0000000504047291 */ /* 0x004fe2000f8ec0ff */
[----:B------:R-:W2:Y:S11]  /*07e0*/  FENCE.VIEW.ASYNC.S ;  /* 0x00000000000073c6 */ /* 0x000eb60000000000 */
[----:B--2---:R2:W3:Y:S01]  /*07f0*/  SYNCS.EXCH.64 URZ, [UR4+0x60], UR8 ;  /* 0x0000600804ff75b2 */ /* 0x0044e20008000100 */
[----:B------:R2:W1:Y:S01]  /*0800*/  SYNCS.EXCH.64 URZ, [UR4+0x78], UR6 ;  /* 0x0000780604ff75b2 */ /* 0x0004620008000100 */
[----:B------:R2:W1:Y:S01]  /*0810*/  SYNCS.EXCH.64 URZ, [UR4+0x68], UR8 ;  /* 0x0000680804ff75b2 */ /* 0x0004620008000100 */
[----:B------:R2:W1:Y:S01]  /*0820*/  SYNCS.EXCH.64 URZ, [UR4+0x80], UR6 ;  /* 0x0000800604ff75b2 */ /* 0x0004620008000100 */
[----:B------:R2:W1:Y:S01]  /*0830*/  SYNCS.EXCH.64 URZ, [UR4+0x70], UR8 ;  /* 0x0000700804ff75b2 */ /* 0x0004620008000100 */
[----:B------:R2:W1:Y:S01]  /*0840*/  SYNCS.EXCH.64 URZ, [UR4+0x88], UR6 ;  /* 0x0000880604ff75b2 */ /* 0x0004620008000100 */
[----:B------:R-:W-:Y:S01]  /*0850*/  NOP ;  /* 0x0000000000007918 */ /* 0x000fe20000000000 */
.L_x_10:
[----:B------:R-:W4:Y:S01]  /*0860*/  SHFL.IDX PT, R2, R46, RZ, 0x1f ;  /* 0x00001fff2e027589 */ /* 0x000f2200000e0000 */
[----:B------:R-:W-:Y:S01]  /*0870*/  NOP ;  /* 0x0000000000007918 */ /* 0x000fe20000000000 */
[----:B----4-:R-:W-:-:S13]  /*0880*/  ISETP.NE.AND P0, PT, R2, 0x3, PT ;  /* 0x000000030200780c */ /* 0x010fda0003f05270 */
[----:B------:R-:W-:Y:S05]  /*0890*/  @P0 BRA `(.L_x_11) ;  /* 0x0000000000300947 */ /* 0x000fea0003800000 */
[----:B--23--:R-:W2:Y:S01]  /*08a0*/  S2UR UR6, SR_CgaCtaId ;  /* 0x00000000000679c3 */ /* 0x00cea20000008800 */
[----:B------:R-:W-:Y:S01]  /*08b0*/  UMOV UR4, 0x400 ;  /* 0x0000040000047882 */ /* 0x000fe20000000000 */
[----:B------:R-:W-:Y:S01]  /*08c0*/  UMOV UR5, 0x20 ;  /* 0x0000002000057882 */ /* 0x000fe20000000000 */
[----:B------:R-:W-:Y:S01]  /*08d0*/  ELECT P0, URZ, PT ;  /* 0x0000000000ff782f */ /* 0x000fe20003800000 */
[----:B--2---:R-:W-:Y:S02]  /*08e0*/  ULEA UR6, UR6, UR4, 0x18 ;  /* 0x0000000406067291 */ /* 0x004fe4000f8ec0ff */
[----:B------:R-:W-:-:S04]  /*08f0*/  UIADD3 UR4, UPT, UPT, -UR5, 0x100000, URZ ;  /* 0x0010000005047890 */ /* 0x000fc8000fffe1ff */
[----:B------:R-:W-:Y:S02]  /*0900*/  USHF.L.U32 UR5, UR4, 0xb, URZ ;  /* 0x0000000b04057899 */ /* 0x000fe400080006ff */
[----:B------:R-:W-:Y:S01]  /*0910*/  USHF.L.U32 UR4, UR4, 0x1, URZ ;  /* 0x0000000104047899 */ /* 0x000fe200080006ff */
[----:B------:R-:W2:Y:S11]  /*0920*/  FENCE.VIEW.ASYNC.S ;  /* 0x00000000000073c6 */ /* 0x000eb60000000000 */
[----:B--2---:R4:W2:Y:S01]  /*0930*/  SYNCS.EXCH.64 URZ, [UR6+0x90], UR4 ;  /* 0x0000900406ff75b2 */ /* 0x0048a20008000100 */
[----:B------:R4:W3:Y:S02]  /*0940*/  SYNCS.EXCH.64 URZ, [UR6+0x98], UR4 ;  /* 0x0000980406ff75b2 */ /* 0x0008e40008000100 */
[----:B----4-:R-:W-:Y:S01]  /*0950*/  NOP ;  /* 0x0000000000007918 */ /* 0x010fe20000000000 */
.L_x_11:
[----:B------:R-:W4:Y:S01]  /*0960*/  SHFL.IDX PT, R2, R46, RZ, 0x1f ;  /* 0x00001fff2e027589 */ /* 0x000f2200000e0000 */
[----:B------:R-:W-:Y:S01]  /*0970*/  NOP ;  /* 0x0000000000007918 */ /* 0x000fe20000000000 */
[----:B----4-:R-:W-:-:S13]  /*0980*/  ISETP.NE.AND P0, PT, R2, 0x4, PT ;  /* 0x000000040200780c */ /* 0x010fda0003f05270 */
[----:B------:R-:W-:Y:S05]  /*0990*/  @P0 BRA `(.L_x_12) ;  /* 0x00000000004c0947 */ /* 0x000fea0003800000 */
[----:B--23--:R-:W2:Y:S01]  /*09a0*/  S2UR UR6, SR_CgaCtaId ;  /* 0x00000000000679c3 */ /* 0x00cea20000008800 */
[----:B------:R-:W-:Y:S01]  /*09b0*/  UMOV UR4, 0x1e0 ;  /* 0x000001e000047882 */ /* 0x000fe20000000000 */
[----:B------:R-:W-:Y:S01]  /*09c0*/  UMOV UR5, 0x400 ;  /* 0x0000040000057882 */ /* 0x000fe20000000000 */
[----:B------:R-:W-:Y:S01]  /*09d0*/  USEL UR4, UR4, 0x1a0, UP3 ;  /* 0x000001a004047887 */ /* 0x000fe20009800000 */
[----:B------:R-:W-:Y:S01]  /*09e0*/  UMOV UR8, 0x1 ;  /* 0x0000000100087882 */ /* 0x000fe20000000000 */
[----:B------:R-:W-:Y:S01]  /*09f0*/  ELECT P0, URZ, PT ;  /* 0x0000000000ff782f */ /* 0x000fe20003800000 */
[----:B------:R-:W-:-:S04]  /*0a00*/  UIADD3 UR8, UPT, UPT, -UR8, 0x100000, URZ ;  /* 0x0010000008087890 */ /* 0x000fc8000fffe1ff */
[----:B------:R-:W-:Y:S02]  /*0a10*/  USHF.L.U32 UR9, UR8, 0xb, URZ ;  /* 0x0000000b08097899 */ /* 0x000fe400080006ff */
[----:B------:R-:W-:Y:S02]  /*0a20*/  USHF.L.U32 UR8, UR8, 0x1, URZ ;  /* 0x0000000108087899 */ /* 0x000fe400080006ff */
[----:B--2---:R-:W-:Y:S02]  /*0a30*/  ULEA UR6, UR6, UR5, 0x18 ;  /* 0x0000000506067291 */ /* 0x004fe4000f8ec0ff */
[----:B------:R-:W-:-:S04]  /*0a40*/  UIADD3 UR4, UPT, UPT, -UR4, 0x100000, URZ ;  /* 0x0010000004047890 */ /* 0x000fc8000fffe1ff */
[----:B------:R-:W-:Y:S02]  /*0a50*/  USHF.L.U32 UR5, UR4, 0xb, URZ ;  /* 0x0000000b04057899 */ /* 0x000fe400080006ff */
[----:B------:R-:W-:Y:S01]  /*0a60*/  USHF.L.U32 UR4, UR4, 0x1, URZ ;  /* 0x0000000104047899 */ /* 0x000fe200080006ff */
[----:B------:R-:W2:Y:S03]  /*0a70*/  FENCE.VIEW.ASYNC.S ;  /* 0x00000000000073c6 */ /* 0x000ea60000000000 */
[----:B--2---:R4:W2:Y:S08]  /*0a80*/  SYNCS.EXCH.64 URZ, [UR6+0xa0], UR8 ;  /* 0x0000a00806ff75b2 */ /* 0x0048b00008000100 */
[----:B------:R4:W3:Y:S01]  /*0a90*/  SYNCS.EXCH.64 URZ, [UR6+0xb0], UR4 ;  /* 0x0000b00406ff75b2 */ /* 0x0008e20008000100 */
[----:B------:R4:W1:Y:S01]  /*0aa0*/  SYNCS.EXCH.64 URZ, [UR6+0xa8], UR8 ;  /* 0x0000a80806ff75b2 */ /* 0x0008620008000100 */
[----:B------:R4:W1:Y:S02]  /*0ab0*/  SYNCS.EXCH.64 URZ, [UR6+0xb8], UR4 ;  /* 0x0000b80406ff75b2 */ /* 0x0008640008000100 */
[----:B----4-:R-:W-:Y:S01]  /*0ac0*/  NOP ;  /* 0x0000000000007918 */ /* 0x010fe20000000000 */
.L_x_12:
[----:B------:R-:W4:Y:S01]  /*0ad0*/  SHFL.IDX PT, R2, R46, RZ, 0x1f ;  /* 0x00001fff2e027589 */ /* 0x000f2200000e0000 */
[----:B------:R-:W-:Y:S01]  /*0ae0*/  NOP ;  /* 0x0000000000007918 */ /* 0x000fe20000000000 */
[----:B----4-:R-:W-:-:S13]  /*0af0*/  ISETP.NE.AND P0, PT, R2, 0x5, PT ;  /* 0x000000050200780c */ /* 0x010fda0003f05270 */
[----:B------:R-:W-:Y:S05]  /*0b00*/  @P0 BRA `(.L_x_13) ;  /* 0x0000000000580947 */ /* 0x000fea0003800000 */
[----:B--23--:R-:W2:Y:S01]  /*0b10*/  S2UR UR4, SR_CgaCtaId ;  /* 0x00000000000479c3 */ /* 0x00cea20000008800 */
        /* <DEDUP_REMOVED lines=12> */
[----:B--2---:R4:W2:Y:S01]  /*0be0*/  SYNCS.EXCH.64 URZ, [UR4+0xc0], UR8 ;  /* 0x0000c00804ff75b2 */ /* 0x0048a20008000100 */
[----:B------:R4:W3:Y:S01]  /*0bf0*/  SYNCS.EXCH.64 URZ, [UR4+0xe0], UR6 ;  /* 0x0000e00604ff75b2 */ /* 0x0008e20008000100 */
[----:B------:R4:W1:Y:S01]  /*0c00*/  SYNCS.EXCH.64 URZ, [UR4+0xc8], UR8 ;  /* 0x0000c80804ff75b2 */ /* 0x0008620008000100 */
[----:B------:R4:W1:Y:S01]  /*0c10*/  SYNCS.EXCH.64 URZ, [UR4+0xe8], UR6 ;  /* 0x0000e80604ff75b2 */ /* 0x0008620008000100 */
[----:B------:R4:W1:Y:S01]  /*0c20*/  SYNCS.EXCH.64 URZ, [UR4+0xd0], UR8 ;  /* 0x0000d00804ff75b2 */ /* 0x0008620008000100 */
[----:B------:R4:W1:Y:S01]  /*0c30*/  SYNCS.EXCH.64 URZ, [UR4+0xf0], UR6 ;  /* 0x0000f00604ff75b2 */ /* 0x0008620008000100 */
[----:B------:R4:W1:Y:S01]  /*0c40*/  SYNCS.EXCH.64 URZ, [UR4+0xd8], UR8 ;  /* 0x0000d80804ff75b2 */ /* 0x0008620008000100 */
[----:B------:R4:W1:Y:S02]  /*0c50*/  SYNCS.EXCH.64 URZ, [UR4+0xf8], UR6 ;  /* 0x0000f80604ff75b2 */ /* 0x0008640008000100 */
[----:B----4-:R-:W-:Y:S01]  /*0c60*/  NOP ;  /* 0x0000000000007918 */ /* 0x010fe20000000000 */
.L_x_13:
[----:B------:R-:W4:Y:S01]  /*0c70*/  SHFL.IDX PT, R2, R46, RZ, 0x1f ;  /* 0x00001fff2e027589 */ /* 0x000f2200000e0000 */
[----:B------:R-:W1:Y:S01]  /*0c80*/  S2UR UR54, SR_CgaCtaId ;  /* 0x00000000003679c3 */ /* 0x000e620000008800 */
[----:B------:R-:W-:Y:S01]  /*0c90*/  NOP ;  /* 0x0000000000007918 */ /* 0x000fe20000000000 */
[----:B----4-:R-:W-:-:S13]  /*0ca0*/  ISETP.NE.AND P0, PT, R2, 0x3, PT ;  /* 0x000000030200780c */ /* 0x010fda0003f05270 */
[----:B-1----:R-:W-:Y:S05]  /*0cb0*/  @P0 BRA `(.L_x_14) ;  /* 0x0000000000340947 */ /* 0x002fea0003800000 */
[----:B--23--:R-:W-:Y:S01]  /*0cc0*/  UMOV UR4, 0x400 ;  /* 0x0000040000047882 */ /* 0x00cfe20000000000 */
[----:B------:R-:W-:Y:S01]  /*0cd0*/  UMOV UR6, 0x20 ;  /* 0x0000002000067882 */ /* 0x000fe20000000000 */
[----:B------:R-:W-:Y:S02]  /*0ce0*/  ULEA UR4, UR54, UR4, 0x18 ;  /* 0x0000000436047291 */ /* 0x000fe4000f8ec0ff */
[----:B------:R-:W-:-:S04]  /*0cf0*/  UIADD3 UR6, UPT, UPT, -UR6, 0x100000, URZ ;  /* 0x0010000006067890 */ /* 0x000fc8000fffe1ff */
[----:B------:R-:W-:Y:S02]  /*0d00*/  USHF.L.U32 UR7, UR6, 0xb, URZ ;  /* 0x0000000b06077899 */ /* 0x000fe400080006ff */
[----:B------:R-:W-:Y:S01]  /*0d10*/  USHF.L.U32 UR6, UR6, 0x1, URZ ;  /* 0x0000000106067899 */ /* 0x000fe200080006ff */
[----:B------:R-:W-:Y:S01]  /*0d20*/  ELECT P0, URZ, PT ;  /* 0x0000000000ff782f */ /* 0x000fe20003800000 */
[----:B------:R-:W1:Y:S10]  /*0d30*/  FENCE.VIEW.ASYNC.S ;  /* 0x00000000000073c6 */ /* 0x000e740000000000 */
[----:B-1----:R1:W4:Y:S01]  /*0d40*/  SYNCS.EXCH.64 URZ, [UR4+0x100], UR6 ;  /* 0x0001000604ff75b2 */ /* 0x0023220008000100 */
[----:B------:R1:W2:Y:S01]  /*0d50*/  SYNCS.EXCH.64 URZ, [UR4+0x110], UR6 ;  /* 0x0001100604ff75b2 */ /* 0x0002a20008000100 */
[----:B------:R1:W3:Y:S01]  /*0d60*/  SYNCS.EXCH.64 URZ, [UR4+0x108], UR6 ;  /* 0x0001080604ff75b2 */ /* 0x0002e20008000100 */
[----:B------:R1:W1:Y:S01]  /*0d70*/  SYNCS.EXCH.64 URZ, [UR4+0x118], UR6 ;  /* 0x0001180604ff75b2 */ /* 0x0002620008000100 */
[----:B------:R-:W-:Y:S01]  /*0d80*/  NOP ;  /* 0x0000000000007918 */ /* 0x000fe20000000000 */
.L_x_14:
[----:B-123--:R-:W1:Y:S01]  /*0d90*/  LDCU UR4, c[0x0][0x36c] ;  /* 0x00006d80ff0477ac */ /* 0x00ee620008000800 */
[----:B------:R-:W-:Y:S01]  /*0da0*/  ISETP.NE.OR P3, PT, R0, 0x2, !P3 ;  /* 0x000000020000780c */ /* 0x000fe20005f65670 */
[----:B------:R-:W-:Y:S01]  /*0db0*/  NOP ;  /* 0x0000000000007918 */ /* 0x000fe20000000000 */
[----:B------:R-:W-:Y:S01]  /*0dc0*/  LOP3.LUT R0, R55, 0x1f, RZ, 0xc0, !PT ;  /* 0x0000001f37007812 */ /* 0x000fe200078ec0ff */
[----:B------:R-:W-:Y:S02]  /*0dd0*/  UISETP.NE.AND UP4, UPT, UR22, URZ, UPT ;  /* 0x000000ff1600728c */ /* 0x000fe4000bf85270 */
[----:B-1----:R-:W-:-:S09]  /*0de0*/  UISETP.EQ.U32.AND UP5, UPT, UR4, 0x1, UPT ;  /* 0x000000010400788c */ /* 0x002fd2000bfa2070 */
[----:B------:R-:W-:Y:S05]  /*0df0*/  BRA.U !UP5, `(.L_x_15) ;  /* 0x000000010d087547 */ /* 0x000fea000b800000 */
[----:B----4-:R-:W-:Y:S01]  /*0e00*/  UCGABAR_ARV ;  /* 0x00000000000079c7 */ /* 0x010fe20008000000 */
[----:B------:R-:W-:Y:S05]  /*0e10*/  BRA `(.L_x_16) ;  /* 0x0000000000047947 */ /* 0x000fea0003800000 */
.L_x_15:
[----:B----4-:R-:W-:Y:S01]  /*0e20*/  NOP ;  /* 0x0000000000007918 */ /* 0x010fe20000000000 */
.L_x_16:
[----:B------:R-:W1:Y:S01]  /*0e30*/  S2UR UR7, SR_CTAID.X ;  /* 0x00000000000779c3 */ /* 0x000e620000002500 */
[----:B------:R-:W-:-:S05]  /*0e40*/  CS2R.32 R48, SR_CgaSize ;  /* 0x0000000000307805 */ /* 0x000fca0000008a00 */
[----:B------:R-:W-:-:S05]  /*0e50*/  IMAD R48, R48, -0xa0, RZ ;  /* 0xffffff6030307824 */ /* 0x000fca00078e02ff */
[----:B------:R-:W-:-:S14]  /*0e60*/  R2UR UR5, R48 ;  /* 0x00000000300572ca */ /* 0x000fdc00000e0000 */
[----:B------:R-:W2:Y:S01]  /*0e70*/  LDCU UR5, c[0x0][UR5+0x2b0] ;  /* 0x00005600050577ac */ /* 0x000ea20008000800 */
[----:B------:R-:W-:-:S05]  /*0e80*/  CS2R.32 R48, SR_CgaSize ;  /* 0x0000000000307805 */ /* 0x000fca0000008a00 */
[----:B------:R-:W-:-:S05]  /*0e90*/  IMAD R48, R48, -0xa0, RZ ;  /* 0xffffff6030307824 */ /* 0x000fca00078e02ff */
[----:B------:R-:W-:-:S14]  /*0ea0*/  R2UR UR4, R48 ;  /* 0x00000000300472ca */ /* 0x000fdc00000e0000 */
[----:B------:R-:W3:Y:S01]  /*0eb0*/  LDCU UR4, c[0x0][UR4+0x2b4] ;  /* 0x00005680040477ac */ /* 0x000ee20008000800 */
[----:B------:R-:W4:Y:S01]  /*0ec0*/  S2UR UR8, SR_CTAID.Y ;  /* 0x00000000000879c3 */ /* 0x000f220000002600 */
[----:B------:R-:W-:-:S05]  /*0ed0*/  CS2R.32 R48, SR_CgaSize ;  /* 0x0000000000307805 */ /* 0x000fca0000008a00 */
[----:B------:R-:W-:-:S05]  /*0ee0*/  IMAD R48, R48, -0xa0, RZ ;  /* 0xffffff6030307824 */ /* 0x000fca00078e02ff */
[----:B------:R-:W-:-:S14]  /*0ef0*/  R2UR UR9, R48 ;  /* 0x00000000300972ca */ /* 0x000fdc00000e0000 */
[----:B------:R-:W3:Y:S01]  /*0f00*/  LDCU UR9, c[0x0][UR9+0x2a0] ;  /* 0x00005400090977ac */ /* 0x000ee20008000800 */
[----:B------:R-:W-:-:S05]  /*0f10*/  CS2R.32 R48, SR_CgaSize ;  /* 0x0000000000307805 */ /* 0x000fca0000008a00 */
[----:B------:R-:W-:-:S05]  /*0f20*/  IMAD R48, R48, -0xa0, RZ ;  /* 0xffffff6030307824 */ /* 0x000fca00078e02ff */
[----:B------:R-:W-:-:S14]  /*0f30*/  R2UR UR10, R48 ;  /* 0x00000000300a72ca */ /* 0x000fdc00000e0000 */
[----:B------:R-:W3:Y:S01]  /*0f40*/  LDCU UR10, c[0x0][UR10+0x2a4] ;  /* 0x000054800a0a77ac */ /* 0x000ee20008000800 */
[----:B------:R-:W3:Y:S01]  /*0f50*/  S2UR UR36, SR_CTAID.Z ;  /* 0x00000000002479c3 */ /* 0x000ee20000002700 */
[----:B------:R-:W3:Y:S01]  /*0f60*/  LDCU UR23, c[0x0][0xb24] ;  /* 0x00016480ff1777ac */ /* 0x000ee20008000800 */
[----:B------:R-:W3:Y:S01]  /*0f70*/  LDCU UR42, c[0x0][0xb24] ;  /* 0x00016480ff2a77ac */ /* 0x000ee20008000800 */
[----:B-1----:R-:W-:Y:S01]  /*0f80*/  I2FP.F32.U32 R3, UR7 ;  /* 0x0000000700037c45 */ /* 0x002fe20008201000 */
[----:B------:R-:W1:Y:S04]  /*0f90*/  LDCU UR27, c[0x0][0xb30] ;  /* 0x00016600ff1b77ac */ /* 0x000e680008000800 */
[----:B--2---:R-:W-:Y:S01]  /*0fa0*/  FMUL R3, R3, UR5 ;  /* 0x0000000503037c20 */ /* 0x004fe20008400000 */
[----:B------:R-:W-:Y:S01]  /*0fb0*/  USHF.L.U32 UR29, UR54, 0xb, URZ ;  /* 0x0000000b361d7899 */ /* 0x000fe200080006ff */
[----:B----4-:R-:W-:Y:S01]  /*0fc0*/  I2FP.F32.U32 R2, UR8 ;  /* 0x0000000800027c45 */ /* 0x010fe20008201000 */
[----:B------:R-:W-:Y:S01]  /*0fd0*/  UMOV UR25, UR7 ;  /* 0x0000000700197c82 */ /* 0x000fe20008000000 */
[----:B------:R-:W-:-:S02]  /*0fe0*/  UMOV UR26, UR8 ;  /* 0x00000008001a7c82 */ /* 0x000fc40008000000 */
[----:B------:R-:W2:Y:S01]  /*0ff0*/  F2I.U32.TRUNC.NTZ R3, R3 ;  /* 0x0000000300037305 */ /* 0x000ea2000020f000 */
[----:B---3--:R-:W-:Y:S01]  /*1000*/  UISETP.GE.AND UP2, UPT, UR23, 0x1, UPT ;  /* 0x000000011700788c */ /* 0x008fe2000bf46270 */
[----:B------:R-:W-:-:S06]  /*1010*/  FMUL R2, R2, UR4 ;  /* 0x0000000402027c20 */ /* 0x000fcc0008400000 */
[----:B------:R-:W3:Y:S01]  /*1020*/  F2I.U32.TRUNC.NTZ R2, R2 ;  /* 0x0000000200027305 */ /* 0x000ee2000020f000 */
[----:B--2---:R-:W-:Y:S02]  /*1030*/  R2UR UR4, R3 ;  /* 0x00000000030472ca */ /* 0x004fe400000e0000 */
[----:B---3--:R-:W-:Y:S02]  /*1040*/  R2UR UR6, R2 ;  /* 0x00000000020672ca */ /* 0x008fe400000e0000 */
[----:B------:R-:W-:-:S09]  /*1050*/  PRMT R2, RZ, 0x7610, R2 ;  /* 0x00007610ff027816 */ /* 0x000fd20000000002 */
[----:B------:R-:W-:-:S04]  /*1060*/  UIADD3 UR5, UPT, UPT, -UR4, URZ, URZ ;  /* 0x000000ff04057290 */ /* 0x000fc8000fffe1ff */
[----:B------:R-:W-:Y:S02]  /*1070*/  UIMAD UR5, UR9, UR5, UR7 ;  /* 0x00000005090572a4 */ /* 0x000fe4000f8e0207 */
[----:B------:R-:W-:-:S04]  /*1080*/  UIADD3 UR4, UPT, UPT, -UR6, URZ, URZ ;  /* 0x000000ff06047290 */ /* 0x000fc8000fffe1ff */
[----:B------:R-:W-:Y:S01]  /*1090*/  IMAD.U32 R48, RZ, RZ, UR5 ;  /* 0x00000005ff307e24 */ /* 0x000fe2000f8e00ff */
[----:B------:R-:W-:-:S06]  /*10a0*/  UIMAD UR4, UR10, UR4, UR8 ;  /* 0x000000040a0472a4 */ /* 0x000fcc000f8e0208 */
[----:B------:R-:W-:Y:S01]  /*10b0*/  IMAD.U32 R47, RZ, RZ, UR4 ;  /* 0x00000004ff2f7e24 */ /* 0x000fe2000f8e00ff */
[----:B-1----:R-:W-:Y:S06]  /*10c0*/  BRA.U UP4, `(.L_x_17) ;  /* 0x00000001042c7547 */ /* 0x002fec000b800000 */
[----:B------:R-:W-:Y:S02]  /*10d0*/  R2UR UR5, R47 ;  /* 0x000000002f0572ca */ /* 0x000fe400000e0000 */
[----:B------:R-:W-:-:S11]  /*10e0*/  R2UR UR4, R48 ;  /* 0x00000000300472ca */ /* 0x000fd600000e0000 */
[----:B------:R-:W-:Y:S02]  /*10f0*/  UISETP.NE.AND UP0, UPT, UR5, URZ, UPT ;  /* 0x000000ff0500728c */ /* 0x000fe4000bf05270 */
[----:B------:R-:W-:Y:S02]  /*1100*/  UISETP.NE.AND UP1, UPT, UR5, 0x1, UPT ;  /* 0x000000010500788c */ /* 0x000fe4000bf25270 */
[----:B------:R-:W-:-:S04]  /*1110*/  UISETP.EQ.OR UP0, UPT, UR4, URZ, !UP0 ;  /* 0x000000ff0400728c */ /* 0x000fc8000c702670 */
[----:B------:R-:W-:Y:S02]  /*1120*/  USEL UR5, URZ, 0x1, !UP0 ;  /* 0x00000001ff057887 */ /* 0x000fe4000c000000 */
[----:B------:R-:W-:Y:S02]  /*1130*/  UISETP.NE.AND UP0, UPT, UR4, URZ, UPT ;  /* 0x000000ff0400728c */ /* 0x000fe4000bf05270 */
[----:B------:R-:W-:-:S04]  /*1140*/  USEL UR4, URZ, 0x2, UP1 ;  /* 0x00000002ff047887 */ /* 0x000fc80008800000 */
[----:B------:R-:W-:-:S04]  /*1150*/  USEL UR4, UR4, 0x2, UP0 ;  /* 0x0000000204047887 */ /* 0x000fc80008000000 */
[----:B------:R-:W-:-:S06]  /*1160*/  UIADD3 UR4, UPT, UPT, UR5, UR4, URZ ;  /* 0x0000000405047290 */ /* 0x000fcc000fffe0ff */
[----:B------:R-:W-:Y:S02]  /*1170*/  IMAD.U32 R2, RZ, RZ, UR4 ;  /* 0x00000004ff027e24 */ /* 0x000fe4000f8e00ff */
.L_x_17:
[----:B------:R-:W-:Y:S05]  /*1180*/  BRA.U !UP2, `(.L_x_18) ;  /* 0x000000010ad47547 */ /* 0x000fea000b800000 */
[----:B------:R-:W1:Y:S01]  /*1190*/  LDCU.128 UR12, c[0x0][0xb10] ;  /* 0x00016200ff0c77ac */ /* 0x000e620008000c00 */
[----:B------:R-:W2:Y:S01]  /*11a0*/  LDCU UR6, c[0x0][0x370] ;  /* 0x00006e00ff0677ac */ /* 0x000ea20008000800 */
[----:B------:R-:W3:Y:S01]  /*11b0*/  LDCU UR5, c[0x0][0x374] ;  /* 0x00006e80ff0577ac */ /* 0x000ee20008000800 */
[----:B------:R-:W4:Y:S01]  /*11c0*/  LDCU UR24, c[0x0][0xb0c] ;  /* 0x00016180ff1877ac */ /* 0x000f220008000800 */
[----:B------:R-:W4:Y:S01]  /*11d0*/  LDCU UR4, c[0x0][0xb20] ;  /* 0x00016400ff0477ac */ /* 0x000f220008000800 */
[----:B------:R-:W4:Y:S01]  /*11e0*/  LDCU.64 UR8, c[0x0][0xb28] ;  /* 0x00016500ff0877ac */ /* 0x000f220008000a00 */
[----:B-1----:R-:W-:Y:S02]  /*11f0*/  UISETP.NE.AND UP0, UPT, UR14, 0x1, UPT ;  /* 0x000000010e00788c */ /* 0x002fe4000bf05270 */
[----:B---3--:R-:W-:Y:S02]  /*1200*/  UIMAD.WIDE.U32 UR10, UR5, UR15, URZ ;  /* 0x0000000f050a72a5 */ /* 0x008fe4000f8e00ff */
[----:B--2---:R-:W-:-:S02]  /*1210*/  UIMAD.WIDE.U32 UR18, UR6, UR12, URZ ;  /* 0x0000000c061272a5 */ /* 0x004fc4000f8e00ff */
[----:B----4-:R-:W-:Y:S02]  /*1220*/  UISETP.NE.AND UP1, UPT, UR24, 0x1, UPT ;  /* 0x000000011800788c */ /* 0x010fe4000bf25270 */
[----:B------:R-:W-:Y:S01]  /*1230*/  UISETP.NE.AND UP2, UPT, UR23, 0x1, UPT ;  /* 0x000000011700788c */ /* 0x000fe2000bf45270 */
[----:B------:R-:W-:Y:S02]  /*1240*/  UMOV UR10, UR11 ;  /* 0x0000000b000a7c82 */ /* 0x000fe40008000000 */
[----:B------:R-:W-:Y:S01]  /*1250*/  UMOV UR18, UR19 ;  /* 0x0000001300127c82 */ /* 0x000fe20008000000 */
[----:B------:R-:W-:Y:S02]  /*1260*/  @UP0 USHF.R.U32.HI UR5, URZ, UR4, UR10 ;  /* 0x00000004ff050299 */ /* 0x000fe4000801160a */
[----:B------:R-:W-:Y:S02]  /*1270*/  UIMAD.WIDE.U32 UR20, UR26, UR15, URZ ;  /* 0x0000000f1a1472a5 */ /* 0x000fe4000f8e00ff */
[----:B------:R-:W-:-:S02]  /*1280*/  UIMAD.WIDE.U32 UR10, UR5, UR8, URZ ;  /* 0x00000008050a72a5 */ /* 0x000fc4000f8e00ff */
[----:B------:R-:W-:Y:S02]  /*1290*/  @UP1 USHF.R.U32.HI UR6, URZ, UR13, UR18 ;  /* 0x0000000dff061299 */ /* 0x000fe40008011612 */
[----:B------:R-:W-:Y:S02]  /*12a0*/  UIMAD.WIDE.U32 UR16, UR25, UR12, URZ ;  /* 0x0000000c191072a5 */ /* 0x000fe4000f8e00ff */
[----:B------:R-:W-:Y:S01]  /*12b0*/  UIMAD.WIDE.U32 UR18, UR6, UR8, URZ ;  /* 0x00000008061272a5 */ /* 0x000fe2000f8e00ff */
[----:B------:R-:W-:Y:S01]  /*12c0*/  UMOV UR20, UR21 ;  /* 0x0000001500147c82 */ /* 0x000fe20008000000 */
[----:B------:R-:W-:Y:S01]  /*12d0*/  UMOV UR10, UR11 ;  /* 0x0000000b000a7c82 */ /* 0x000fe20008000000 */
[----:B------:R-:W-:Y:S02]  /*12e0*/  USHF.R.U32.HI UR20, URZ, UR4, UR20 ;  /* 0x00000004ff147299 */ /* 0x000fe40008011614 */
[----:B------:R-:W-:Y:S02]  /*12f0*/  @UP2 USHF.R.U32.HI UR5, URZ, UR9, UR10 ;  /* 0x00000009ff052299 */ /* 0x000fe4000801160a */
[----:B------:R-:W-:Y:S01]  /*1300*/  UMOV UR7, UR19 ;  /* 0x0000001300077c82 */ /* 0x000fe20008000000 */
[----:B------:R-:W-:Y:S01]  /*1310*/  UMOV UR16, UR17 ;  /* 0x0000001100107c82 */ /* 0x000fe20008000000 */
[----:B------:R-:W-:-:S02]  /*1320*/  @UP2 USHF.R.U32.HI UR6, URZ, UR9, UR7 ;  /* 0x00000009ff062299 */ /* 0x000fc40008011607 */
[----:B------:R-:W-:Y:S02]  /*1330*/  USHF.R.U32.HI UR13, URZ, UR13, UR16 ;  /* 0x0000000dff0d7299 */ /* 0x000fe40008011610 */
[----:B------:R-:W-:Y:S02]  /*1340*/  USEL UR4, UR26, UR20, !UP0 ;  /* 0x000000141a047287 */ /* 0x000fe4000c000000 */
[----:B------:R-:W-:Y:S02]  /*1350*/  UIMAD UR7, UR5, UR23, URZ ;  /* 0x00000017050772a4 */ /* 0x000fe4000f8e02ff */
[----:B------:R-:W-:Y:S02]  /*1360*/  USEL UR5, UR25, UR13, !UP1 ;  /* 0x0000000d19057287 */ /* 0x000fe4000c800000 */
[----:B------:R-:W-:Y:S02]  /*1370*/  UIMAD UR12, UR6, UR23, URZ ;  /* 0x00000017060c72a4 */ /* 0x000fe4000f8e02ff */
[----:B------:R-:W-:-:S02]  /*1380*/  UISETP.GE.AND UP0, UPT, UR4, UR7, UPT ;  /* 0x000000070400728c */ /* 0x000fc4000bf06270 */
[----:B------:R-:W-:Y:S02]  /*1390*/  UIMAD.WIDE.U32 UR10, UR4, UR8, URZ ;  /* 0x00000008040a72a5 */ /* 0x000fe4000f8e00ff */
[----:B------:R-:W-:Y:S02]  /*13a0*/  UISETP.GE.OR UP0, UPT, UR5, UR12, UP0 ;  /* 0x0000000c0500728c */ /* 0x000fe40008706670 */
[----:B------:R-:W-:Y:S02]  /*13b0*/  UIMAD.WIDE.U32 UR12, UR5, UR8, URZ ;  /* 0x00000008050c72a5 */ /* 0x000fe4000f8e00ff */
[----:B------:R-:W-:Y:S01]  /*13c0*/  UIADD3 UR10, UPT, UPT, -UR4, URZ, URZ ;  /* 0x000000ff040a7290 */ /* 0x000fe2000fffe1ff */
[----:B------:R-:W-:Y:S01]  /*13d0*/  UMOV UR8, UR11 ;  /* 0x0000000b00087c82 */ /* 0x000fe20008000000 */
[----:B------:R-:W-:Y:S02]  /*13e0*/  UIADD3 UR11, UPT, UPT, -UR5, URZ, URZ ;  /* 0x000000ff050b7290 */ /* 0x000fe4000fffe1ff */
[----:B------:R-:W-:-:S03]  /*13f0*/  USHF.R.U32.HI UR8, URZ, UR9, UR8 ;  /* 0x00000009ff087299 */ /* 0x000fc60008011608 */
[----:B------:R-:W-:Y:S01]  /*1400*/  @!UP0 UMOV UR7, UR13 ;  /* 0x0000000d00078c82 */ /* 0x000fe20008000000 */
[----:B------:R-:W-:Y:S02]  /*1410*/  UIMAD UR26, UR14, UR10, UR26 ;  /* 0x0000000a0e1a72a4 */ /* 0x000fe4000f8e021a */
[----:B------:R-:W-:Y:S02]  /*1420*/  USEL UR8, UR4, UR8, !UP2 ;  /* 0x0000000804087287 */ /* 0x000fe4000d000000 */
[----:B------:R-:W-:Y:S02]  /*1430*/  @!UP0 USHF.R.U32.HI UR7, URZ, UR9, UR7 ;  /* 0x00000009ff078299 */ /* 0x000fe40008011607 */
[----:B------:R-:W-:Y:S02]  /*1440*/  UIADD3 UR9, UPT, UPT, -UR8, URZ, URZ ;  /* 0x000000ff08097290 */ /* 0x000fe4000fffe1ff */
[----:B------:R-:W-:Y:S02]  /*1450*/  @!UP0 USEL UR7, UR5, UR7, !UP2 ;  /* 0x0000000705078287 */ /* 0x000fe4000d000000 */
[----:B------:R-:W-:-:S02]  /*1460*/  UIMAD UR9, UR23, UR9, UR4 ;  /* 0x00000009170972a4 */ /* 0x000fc4000f8e0204 */
[----:B------:R-:W-:Y:S02]  /*1470*/  @!UP0 UIADD3 UR8, UPT, UPT, UR8, -UR7, URZ ;  /* 0x8000000708088290 */ /* 0x000fe4000fffe0ff */
[----:B------:R-:W-:Y:S02]  /*1480*/  @!UP0 UIMAD UR6, UR9, UR6, UR7 ;  /* 0x00000006090682a4 */ /* 0x000fe4000f8e0207 */
[----:B------:R-:W-:Y:S02]  /*1490*/  @!UP0 UIMAD UR4, UR8, UR23, UR5 ;  /* 0x00000017080482a4 */ /* 0x000fe4000f8e0205 */
[----:B------:R-:W-:Y:S02]  /*14a0*/  UIMAD UR25, UR24, UR11, UR25 ;  /* 0x0000000b181972a4 */ /* 0x000fe4000f8e0219 */
[----:B------:R-:W-:Y:S01]  /*14b0*/  UIMAD UR26, UR4, UR14, UR26 ;  /* 0x0000000e041a72a4 */ /* 0x000fe2000f8e021a */
[----:B------:R-:W-:Y:S02]  /*14c0*/  @!UP0 UMOV UR5, UR6 ;  /* 0x0000000600058c82 */ /* 0x000fe40008000000 */
[----:B------:R-:W-:-:S12]  /*14d0*/  UIMAD UR25, UR5, UR24, UR25 ;  /* 0x00000018051972a4 */ /* 0x000fd8000f8e0219 */
.L_x_18:
[----:B------:R-:W-:Y:S02]  /*14e0*/  UISETP.NE.AND UP1, UPT, UR27, 0x1, UPT ;  /* 0x000000011b00788c */ /* 0x000fe4000bf25270 */
[----:B------:R-:W-:Y:S02]  /*14f0*/  UISETP.NE.AND UP0, UPT, UR22, 0x2, UPT ;  /* 0x000000021600788c */ /* 0x000fe4000bf05270 */
[----:B------:R-:W-:-:S05]  /*1500*/  ULOP3.LUT UR29, UR29, 0x800, URZ, 0xc0, !UPT ;  /* 0x000008001d1d7892 */ /* 0x000fca000f8ec0ff */
[----:B------:R-:W-:Y:S07]  /*1510*/  BRA.U UP1, `(.L_x_19) ;  /* 0x0000000101447547 */ /* 0x000fee000b800000 */
[----:B------:R-:W1:Y:S01]  /*1520*/  LDCU.128 UR8, c[0x0][0xb10] ;  /* 0x00016200ff0877ac */ /* 0x000e620008000c00 */
[----:B------:R-:W2:Y:S01]  /*1530*/  LDCU UR12, c[0x0][0xb0c] ;  /* 0x00016180ff0c77ac */ /* 0x000ea20008000800 */
[----:B------:R-:W3:Y:S01]  /*1540*/  LDCU UR13, c[0x0][0xb20] ;  /* 0x00016400ff0d77ac */ /* 0x000ee20008000800 */
[----:B-1----:R-:W-:Y:S02]  /*1550*/  UIMAD.WIDE.U32 UR6, UR25, UR8, URZ ;  /* 0x00000008190672a5 */ /* 0x002fe4000f8e00ff */
[----:B------:R-:W-:Y:S02]  /*1560*/  UIMAD.WIDE.U32 UR4, UR26, UR11, URZ ;  /* 0x0000000b1a0472a5 */ /* 0x000fe4000f8e00ff */
[----:B--2---:R-:W-:Y:S02]  /*1570*/  UISETP.NE.AND UP2, UPT, UR12, 0x1, UPT ;  /* 0x000000010c00788c */ /* 0x004fe4000bf45270 */
[----:B------:R-:W-:Y:S01]  /*1580*/  UISETP.NE.AND UP1, UPT, UR10, 0x1, UPT ;  /* 0x000000010a00788c */ /* 0x000fe2000bf25270 */
[----:B------:R-:W-:-:S02]  /*1590*/  UMOV UR6, UR7 ;  /* 0x0000000700067c82 */ /* 0x000fc40008000000 */
[----:B------:R-:W-:Y:S01]  /*15a0*/  UMOV UR4, UR5 ;  /* 0x0000000500047c82 */ /* 0x000fe20008000000 */
[----:B------:R-:W-:Y:S02]  /*15b0*/  USHF.R.U32.HI UR6, URZ, UR9, UR6 ;  /* 0x00000009ff067299 */ /* 0x000fe40008011606 */
[----:B---3--:R-:W-:Y:S02]  /*15c0*/  USHF.R.U32.HI UR4, URZ, UR13, UR4 ;  /* 0x0000000dff047299 */ /* 0x008fe40008011604 */
[----:B------:R-:W-:Y:S02]  /*15d0*/  USEL UR5, UR25, UR6, !UP2 ;  /* 0x0000000619057287 */ /* 0x000fe4000d000000 */
[----:B------:R-:W-:-:S04]  /*15e0*/  USEL UR4, UR26, UR4, !UP1 ;  /* 0x000000041a047287 */ /* 0x000fc8000c800000 */
[----:B------:R-:W-:Y:S02]  /*15f0*/  UIADD3 UR6, UPT, UPT, UR5, -UR4, URZ ;  /* 0x8000000405067290 */ /* 0x000fe4000fffe0ff */
[----:B------:R-:W-:Y:S02]  /*1600*/  UIADD3 UR4, UPT, UPT, -UR5, UR4, URZ ;  /* 0x0000000405047290 */ /* 0x000fe4000fffe1ff */
[----:B------:R-:W-:Y:S02]  /*1610*/  UIMAD UR26, UR6, UR10, UR26 ;  /* 0x0000000a061a72a4 */ /* 0x000fe4000f8e021a */
[----:B------:R-:W-:-:S12]  /*1620*/  UIMAD UR25, UR4, UR12, UR25 ;  /* 0x0000000c041972a4 */ /* 0x000fd8000f8e0219 */
.L_x_19:
[----:B------:R-:W-:Y:S05]  /*1630*/  BRA.U !UP5, `(.L_x_20) ;  /* 0x000000010d0c7547 */ /* 0x000fea000b800000 */
[----:B------:R-:W-:Y:S01]  /*1640*/  UCGABAR_WAIT ;  /* 0x0000000000007dc7 */ /* 0x000fe20008000000 */
[----:B------:R-:W-:Y:S01]  /*1650*/  CCTL.IVALL ;  /* 0x00000000ff00798f */ /* 0x000fe20002000000 */
[----:B------:R-:W-:Y:S05]  /*1660*/  BRA `(.L_x_21) ;  /* 0x0000000000047947 */ /* 0x000fea0003800000 */
.L_x_20:
[----:B------:R-:W-:Y:S06]  /*1670*/  BAR.SYNC.DEFER_BLOCKING 0x0 ;  /* 0x0000000000007b1d */ /* 0x000fec0000010000 */
.L_x_21:
[----:B------:R-:W-:Y:S05]  /*1680*/  BRA.U UP0, `(.L_x_22) ;  /* 0x0000001500747547 */ /* 0x000fea000b800000 */
[----:B------:R-:W1:Y:S01]  /*1690*/  LDCU UR6, c[0x0][0x38c] ;  /* 0x00007180ff0677ac */ /* 0x000e620008000800 */
[----:B------:R-:W-:Y:S01]  /*16a0*/  PLOP3.LUT P1, PT, PT, PT, UP3, 0x80, 0x8 ;  /* 0x000000000008781c */ /* 0x000fe20003f2f038 */
[----:B------:R-:W-:Y:S01]  /*16b0*/  IMAD.MOV.U32 R12, RZ, RZ, 0x1 ;  /* 0x00000001ff0c7424 */ /* 0x000fe200078e00ff */
[----:B------:R-:W-:Y:S01]  /*16c0*/  ISETP.EQ.OR P2, PT, R0, RZ, P3 ;  /* 0x000000ff0000720c */ /* 0x000fe20001f42670 */
[----:B------:R-:W-:Y:S01]  /*16d0*/  UISETP.NE.AND UP1, UPT, UR22, URZ, UPT ;  /* 0x000000ff1600728c */ /* 0x000fe2000bf25270 */
[----:B------:R-:W-:Y:S02]  /*16e0*/  PLOP3.LUT P1, PT, P1, PT, PT, 0x8, 0x80 ;  /* 0x000000000080781c */ /* 0x000fe40000f2e170 */
[----:B------:R-:W-:Y:S01]  /*16f0*/  CS2R R10, SRZ ;  /* 0x00000000000a7805 */ /* 0x000fe2000001ff00 */
[----:B------:R-:W-:Y:S01]  /*1700*/  IMAD.MOV.U32 R9, RZ, RZ, RZ ;  /* 0x000000ffff097224 */ /* 0x000fe200078e00ff */
[----:B------:R-:W2:Y:S01]  /*1710*/  LDCU UR45, c[0x0][0x370] ;  /* 0x00006e00ff2d77ac */ /* 0x000ea20008000800 */
[----:B------:R-:W-:Y:S01]  /*1720*/  IMAD.MOV.U32 R8, RZ, RZ, 0x1 ;  /* 0x00000001ff087424 */ /* 0x000fe200078e00ff */
[----:B------:R-:W3:Y:S01]  /*1730*/  LDCU.64 UR40, c[0x0][0x348] ;  /* 0x00006900ff2877ac */ /* 0x000ee20008000a00 */
[----:B------:R-:W-:-:S02]  /*1740*/  USHF.R.U32.HI UR49, URZ, 0x6, UR29 ;  /* 0x00000006ff317899 */ /* 0x000fc4000801161d */
[----:B-1----:R-:W-:Y:S02]  /*1750*/  UIADD3 UR5, UPT, UPT, UR6, 0x7f, URZ ;  /* 0x0000007f06057890 */ /* 0x002fe4000fffe0ff */
[----:B------:R-:W-:Y:S02]  /*1760*/  UIADD3 UR50, UPT, UPT, UR6, 0xfe, URZ ;  /* 0x000000fe06327890 */ /* 0x000fe4000fffe0ff */
[----:B------:R-:W-:Y:S01]  /*1770*/  USHF.R.S32.HI UR4, URZ, 0x1f, UR5 ;  /* 0x0000001fff047899 */ /* 0x000fe20008011405 */
[----:B------:R-:W1:Y:S03]  /*1780*/  LDCU UR44, c[0x0][0x374] ;  /* 0x00006e80ff2c77ac */ /* 0x000e660008000800 */
[----:B------:R-:W-:Y:S02]  /*1790*/  ULEA.HI UR4, UR4, UR5, URZ, 0x7 ;  /* 0x0000000504047291 */ /* 0x000fe4000f8f38ff */
[----:B------:R-:W-:-:S02]  /*17a0*/  USEL UR31, UR37, 0x2, UP1 ;  /* 0x00000002251f7887 */ /* 0x000fc40008800000 */
[----:B------:R-:W-:Y:S02]  /*17b0*/  USHF.R.S32.HI UR47, URZ, 0x7, UR4 ;  /* 0x00000007ff2f7899 */ /* 0x000fe40008011404 */
[----:B------:R-:W-:Y:S02]  /*17c0*/  UIADD3 UR4, UPT, UPT, UR6, -0x1, URZ ;  /* 0xffffffff06047890 */ /* 0x000fe4000fffe0ff */
[----:B------:R-:W-:Y:S02]  /*17d0*/  UISETP.LT.U32.AND UP0, UPT, UR47, 0x6, UPT ;  /* 0x000000062f00788c */ /* 0x000fe4000bf01070 */
[----:B------:R-:W-:Y:S02]  /*17e0*/  UISETP.GE.U32.AND UP2, UPT, UR4, -0xff, UPT ;  /* 0xffffff010400788c */ /* 0x000fe4000bf46070 */
[----:B------:R-:W-:Y:S01]  /*17f0*/  USEL UR46, UR47, 0x6, UP0 ;  /* 0x000000062f2e7887 */ /* 0x000fe20008000000 */
[----:B------:R-:W-:-:S03]  /*1800*/  UMOV UR23, URZ ;  /* 0x000000ff00177c82 */ /* 0x000fc60008000000 */
[----:B------:R-:W-:Y:S02]  /*1810*/  UIADD3 UR30, UPT, UPT, UR46, -0x1, URZ ;  /* 0xffffffff2e1e7890 */ /* 0x000fe4000fffe0ff */
[----:B------:R-:W-:-:S03]  /*1820*/  UIADD3 UR48, UPT, UPT, UR47, -UR46, URZ ;  /* 0x8000002e2f307290 */ /* 0x000fc6000fffe0ff */
[----:B------:R-:W-:-:S04]  /*1830*/  @UP2 UIADD3 UR30, UPT, UPT, UR46, URZ, URZ ;  /* 0x000000ff2e1e2290 */ /* 0x000fc8000fffe0ff */
[----:B-123--:R-:W-:-:S12]  /*1840*/  UIADD3 UR30, UPT, UPT, UR30, 0x1, URZ ;  /* 0x000000011e1e7890 */ /* 0x00efd8000fffe0ff */
.L_x_42:
[----:B------:R-:W-:Y:S01]  /*1850*/  UISETP.NE.AND UP0, UPT, UR54, URZ, UPT ;  /* 0x000000ff3600728c */ /* 0x000fe2000bf05270 */
[----:B------:R-:W1:Y:S08]  /*1860*/  S2UR UR54, SR_CgaCtaId ;  /* 0x00000000003679c3 */ /* 0x000e700000008800 */
[----:B------:R-:W-:Y:S05]  /*1870*/  BRA.U UP0, `(.L_x_23) ;  /* 0x0000000100347547 */ /* 0x000fea000b800000 */
[----:B------:R-:W2:Y:S01]  /*1880*/  S2R R0, SR_CgaCtaId ;  /* 0x0000000000007919 */ /* 0x000ea20000008800 */
[----:B------:R-:W-:-:S04]  /*1890*/  MOV R2, 0x400 ;  /* 0x0000040000027802 */ /* 0x000fc80000000f00 */
[----:B--2---:R-:W-:Y:S02]  /*18a0*/  LEA R0, R0, R2, 0x18 ;  /* 0x0000000200007211 */ /* 0x004fe400078ec0ff */
[----:B------:R-:W-:-:S03]  /*18b0*/  SHF.L.U32 R2, R8, 0x1f, RZ ;  /* 0x0000001f08027819 */ /* 0x000fc600000006ff */
[----:B------:R-:W-:-:S04]  /*18c0*/  IMAD R0, R9, 0x8, R0 ;  /* 0x0000000809007824 */ /* 0x000fc800078e0200 */
[----:B------:R-:W2:Y:S02]  /*18d0*/  SYNCS.PHASECHK.TRANS64.TRYWAIT P0, [R0+URZ+0x110], R2 ;  /* 0x00011002000075a7 */ /* 0x000ea400080011ff */
[----:B--2---:R-:W-:Y:S05]  /*18e0*/  @!P0 BRA `(.L_x_24) ;  /* 0x0000006000388947 */ /* 0x004fea0003800000 */
.L_x_124:
[----:B------:R-:W-:Y:S01]  /*18f0*/  VIADD R9, R9, 0x1 ;  /* 0x0000000109097836 */ /* 0x000fe20000000000 */
[----:B------:R2:W-:Y:S04]  /*1900*/  SYNCS.ARRIVE.TRANS64.A1T0 RZ, [R0+URZ+0x100], RZ ;  /* 0x000100ff00ff79a7 */ /* 0x0005e800081000ff */
[----:B------:R-:W-:-:S04]  /*1910*/  ISETP.NE.AND P0, PT, R9, 0x2, PT ;  /* 0x000000020900780c */ /* 0x000fc80003f05270 */
[----:B------:R-:W-:Y:S02]  /*1920*/  SEL R9, R9, RZ, P0 ;  /* 0x000000ff09097207 */ /* 0x000fe40000000000 */
[----:B--2---:R-:W-:-:S04]  /*1930*/  SEL R0, RZ, 0x1, P0 ;  /* 0x00000001ff007807 */ /* 0x004fc80000000000 */
[----:B------:R-:W-:-:S07]  /*1940*/  LOP3.LUT R8, R8, R0, RZ, 0x3c, !PT ;  /* 0x0000000008087212 */ /* 0x000fce00078e3cff */
.L_x_23:
[----:B------:R-:W-:Y:S01]  /*1950*/  UMOV UR21, 0x400 ;  /* 0x0000040000157882 */ /* 0x000fe20000000000 */
[----:B------:R-:W-:Y:S01]  /*1960*/  SHF.L.U32 R0, R12, 0x1f, RZ ;  /* 0x0000001f0c007819 */ /* 0x000fe200000006ff */
[----:B-1----:R-:W-:Y:S02]  /*1970*/  ULEA UR21, UR54, UR21, 0x18 ;  /* 0x0000001536157291 */ /* 0x002fe4000f8ec0ff */
[----:B------:R-:W-:Y:S02]  /*1980*/  UISETP.GE.U32.AND UP0, UPT, UR50, 0xff, UPT ;  /* 0x000000ff3200788c */ /* 0x000fe4000bf06070 */
[----:B------:R-:W-:Y:S02]  /*1990*/  ULEA UR4, UR23, UR21, 0x3 ;  /* 0x0000001517047291 */ /* 0x000fe4000f8e18ff */
[----:B------:R-:W-:Y:S02]  /*19a0*/  USHF.L.U32 UR19, UR26, 0x6, URZ ;  /* 0x000000061a137899 */ /* 0x000fe400080006ff */
[----:B------:R-:W-:Y:S01]  /*19b0*/  ULEA UR35, UR25, UR49, 0x6 ;  /* 0x0000003119237291 */ /* 0x000fe2000f8e30ff */
[----:B------:R-:W-:-:S04]  /*19c0*/  UMOV UR13, URZ ;  /* 0x000000ff000d7c82 */ /* 0x000fc80008000000 */
[----:B------:R1:W2:Y:S01]  /*19d0*/  SYNCS.PHASECHK.TRANS64.TRYWAIT P0, [UR4+0x30], R0 ;  /* 0x00003000ff0075a7 */ /* 0x0002a20008001104 */
[----:B------:R-:W-:Y:S06]  /*19e0*/  BRA.U !UP0, `(.L_x_25) ;  /* 0x0000000108f47547 */ /* 0x000fec000b800000 */
[----:B------:R-:W-:Y:S01]  /*19f0*/  UMOV UR22, URZ ;  /* 0x000000ff00167c82 */ /* 0x000fe20008000000 */
[----:B------:R-:W-:-:S05]  /*1a00*/  UMOV UR4, UR23 ;  /* 0x0000001700047c82 */ /* 0x000fca0008000000 */
.L_x_31:
[----:B------:R-:W-:Y:S01]  /*1a10*/  ULEA UR33, UR4, UR21, 0x3 ;  /* 0x0000001504217291 */ /* 0x000fe2000f8e18ff */
[----:B--2---:R-:W-:Y:S01]  /*1a20*/  @!P3 MOV R2, 0x8000 ;  /* 0x000080000002b802 */ /* 0x004fe20000000f00 */
[----:B--2-4-:R-:W-:Y:S10]  /*1a30*/  @P0 BRA `(.L_x_26) ;  /* 0x00000000000c0947 */ /* 0x014ff40003800000 */
[----:B------:R-:W-:-:S04]  /*1a40*/  SHF.L.U32 R3, R12, 0x1f, RZ ;  /* 0x0000001f0c037819 */ /* 0x000fc800000006ff */
[----:B------:R-:W2:Y:S02]  /*1a50*/  SYNCS.PHASECHK.TRANS64.TRYWAIT P0, [UR33+0x30], R3 ;  /* 0x00003003ff0075a7 */ /* 0x000ea40008001121 */
[----:B--2---:R-:W-:Y:S05]  /*1a60*/  @!P0 BRA `(.L_x_27) ;  /* 0x0000005c00ec8947 */ /* 0x004fea0003800000 */
.L_x_26:
[----:B------:R2:W-:Y:S01]  /*1a70*/  @!P3 SYNCS.ARRIVE.TRANS64 RZ, [UR33], R2 ;  /* 0x00000002ffffb9a7 */ /* 0x0005e20008000021 */
[----:B------:R-:W-:-:S04]  /*1a80*/  ULOP3.LUT UR5, UR31, 0x2, URZ, 0xfc, !UPT ;  /* 0x000000021f057892 */ /* 0x000fc8000f8efcff */
[----:B------:R-:W-:-:S09]  /*1a90*/  UISETP.NE.AND UP0, UPT, UR5, 0x2, UPT ;  /* 0x000000020500788c */ /* 0x000fd2000bf05270 */
[----:B------:R-:W-:Y:S05]  /*1aa0*/  BRA.U UP0, `(.L_x_28) ;  /* 0x0000000100047547 */ /* 0x000fea000b800000 */
[----:B------:R-:W-:Y:S05]  /*1ab0*/  BPT.TRAP 0x1 ;  /* 0x000000040000795c */ /* 0x000fea0000300000 */
.L_x_28:
[----:B------:R-:W-:Y:S04]  /*1ac0*/  BSSY.RECONVERGENT B0, `(.L_x_29) ;  /* 0x0000003000007945 */ /* 0x000fe80003800200 */
[----:B------:R-:W-:Y:S05]  /*1ad0*/  @P2 BRA `(.L_x_30) ;  /* 0x0000000000042947 */ /* 0x000fea0003800000 */
[----:B------:R-:W-:Y:S05]  /*1ae0*/  BPT.TRAP 0x1 ;  /* 0x000000040000795c */ /* 0x000fea0000300000 */
.L_x_30:
[----:B------:R-:W-:Y:S05]  /*1af0*/  BSYNC.RECONVERGENT B0 ;  /* 0x0000000000007941 */ /* 0x000fea0003800200 */
.L_x_29:
[----:B------:R-:W-:Y:S02]  /*1b00*/  UIADD3 UR5, UPT, UPT, UR4, 0x1, URZ ;  /* 0x0000000104057890 */ /* 0x000fe4000fffe0ff */
[----:B------:R-:W-:Y:S02]  /*1b10*/  USHF.L.U32 UR4, UR4, 0xe, URZ ;  /* 0x0000000e04047899 */ /* 0x000fe400080006ff */
[----:B------:R-:W-:Y:S02]  /*1b20*/  UISETP.NE.AND UP0, UPT, UR5, 0x6, UPT ;  /* 0x000000060500788c */ /* 0x000fe4000bf05270 */
[----:B------:R-:W-:Y:S02]  /*1b30*/  ULEA UR24, UR29, UR4, 0x1 ;  /* 0x000000041d187291 */ /* 0x000fe4000f8e08ff */
[----:B------:R-:W-:Y:S02]  /*1b40*/  USEL UR6, URZ, 0x1, UP0 ;  /* 0x00000001ff067887 */ /* 0x000fe40008000000 */
[----:B------:R-:W-:-:S02]  /*1b50*/  USEL UR23, UR5, URZ, UP0 ;  /* 0x000000ff05177287 */ /* 0x000fc40008000000 */
[----:B------:R-:W-:Y:S02]  /*1b60*/  UIADD3 UR24, UPT, UPT, UR21, UR24, URZ ;  /* 0x0000001815187290 */ /* 0x000fe4000fffe0ff */
[----:B------:R-:W-:Y:S01]  /*1b70*/  LOP3.LUT R12, R12, UR6, RZ, 0x3c, !PT ;  /* 0x000000060c0c7c12 */ /* 0x000fe2000f8e3cff */
[----:B------:R-:W-:Y:S02]  /*1b80*/  UIADD3 UR6, UP1, UPT, UR40, 0x80, URZ ;  /* 0x0000008028067890 */ /* 0x000fe4000ff3e0ff */
[----:B------:R-:W-:Y:S01]  /*1b90*/  ULEA UR5, UR23, UR21, 0x3 ;  /* 0x0000001517057291 */ /* 0x000fe2000f8e18ff */
[----:B-1----:R-:W-:Y:S01]  /*1ba0*/  SHF.L.U32 R0, R12, 0x1f, RZ ;  /* 0x0000001f0c007819 */ /* 0x002fe200000006ff */
[----:B------:R-:W-:Y:S02]  /*1bb0*/  USHF.L.U32 UR34, UR22, 0x7, URZ ;  /* 0x0000000716227899 */ /* 0x000fe400080006ff */
[----:B------:R-:W-:Y:S02]  /*1bc0*/  UIADD3 UR14, UP0, UPT, UR40, 0x180, URZ ;  /* 0x00000180280e7890 */ /* 0x000fe4000ff1e0ff */
[----:B------:R-:W-:-:S02]  /*1bd0*/  UIADD3 UR4, UPT, UPT, UR21, UR4, URZ ;  /* 0x0000000415047290 */ /* 0x000fc4000fffe0ff */
[----:B------:R-:W-:Y:S01]  /*1be0*/  UIADD3.X UR7, UPT, UPT, URZ, UR41, URZ, UP1, !UPT ;  /* 0x00000029ff077290 */ /* 0x000fe20008ffe4ff */
[----:B------:R3:W4:Y:S01]  /*1bf0*/  SYNCS.PHASECHK.TRANS64.TRYWAIT P0, [UR5+0x30], R0 ;  /* 0x00003000ff0075a7 */ /* 0x0007220008001105 */
[----:B------:R-:W-:Y:S02]  /*1c00*/  UIADD3 UR32, UPT, UPT, UR24, 0x3400, URZ ;  /* 0x0000340018207890 */ /* 0x000fe4000fffe0ff */
[----:B------:R-:W-:Y:S02]  /*1c10*/  UIADD3 UR26, UPT, UPT, UR34, 0x40, URZ ;  /* 0x00000040221a7890 */ /* 0x000fe4000fffe0ff */
[----:B------:R-:W-:Y:S02]  /*1c20*/  UIADD3 UR24, UPT, UPT, UR24, 0x5400, URZ ;  /* 0x0000540018187890 */ /* 0x000fe4000fffe0ff */
[----:B------:R-:W-:Y:S02]  /*1c30*/  UIADD3.X UR15, UPT, UPT, URZ, UR41, URZ, UP0, !UPT ;  /* 0x00000029ff0f7290 */ /* 0x000fe400087fe4ff */
[----:B------:R-:W-:-:S02]  /*1c40*/  UIADD3 UR16, UPT, UPT, UR4, 0x1b400, URZ ;  /* 0x0001b40004107890 */ /* 0x000fc4000fffe0ff */
[----:B------:R-:W-:Y:S01]  /*1c50*/  UIADD3 UR8, UPT, UPT, UR4, 0x1d400, URZ ;  /* 0x0001d40004087890 */ /* 0x000fe2000fffe0ff */
[----:B------:R-:W-:Y:S01]  /*1c60*/  UMOV UR5, 0x30000 ;  /* 0x0003000000057882 */ /* 0x000fe20000000000 */
[----:B------:R-:W-:Y:S01]  /*1c70*/  UMOV UR38, 0x0 ;  /* 0x0000000000267882 */ /* 0x000fe20000000000 */
[----:B------:R-:W-:Y:S01]  /*1c80*/  UMOV UR39, 0x10000000 ;  /* 0x1000000000277882 */ /* 0x000fe20000000000 */
[----:B------:R-:W-:Y:S01]  /*1c90*/  UMOV UR25, UR33 ;  /* 0x0000002100197c82 */ /* 0x000fe20008000000 */
[----:B------:R-:W-:Y:S01]  /*1ca0*/  UMOV UR27, UR35 ;  /* 0x00000023001b7c82 */ /* 0x000fe20008000000 */
[----:B------:R-:W-:Y:S01]  /*1cb0*/  UMOV UR28, UR36 ;  /* 0x00000024001c7c82 */ /* 0x000fe20008000000 */
[----:B------:R-:W-:Y:S01]  /*1cc0*/  UMOV UR17, UR33 ;  /* 0x0000002100117c82 */ /* 0x000fe20008000000 */
[----:B------:R-:W-:Y:S01]  /*1cd0*/  UMOV UR20, UR36 ;  /* 0x0000002400147c82 */ /* 0x000fe20008000000 */
[----:B------:R-:W-:Y:S01]  /*1ce0*/  UMOV UR18, UR34 ;  /* 0x0000002200127c82 */ /* 0x000fe20008000000 */
[----:B------:R3:W-:Y:S01]  /*1cf0*/  UTMALDG.3D.MULTICAST [UR32], [UR6], UR5, desc[UR38] ;  /* 0x00002620060073b4 */ /* 0x0007e20008011805 */
[----:B------:R-:W-:Y:S01]  /*1d00*/  UMOV UR11, UR19 ;  /* 0x00000013000b7c82 */ /* 0x000fe20008000000 */
[----:B------:R-:W-:Y:S01]  /*1d10*/  UMOV UR12, UR36 ;  /* 0x00000024000c7c82 */ /* 0x000fe20008000000 */
[----:B------:R-:W-:Y:S01]  /*1d20*/  UMOV UR9, UR33 ;  /* 0x0000002100097c82 */ /* 0x000fe20008000000 */
[----:B------:R-:W-:Y:S01]  /*1d30*/  UMOV UR10, UR26 ;  /* 0x0000001a000a7c82 */ /* 0x000fe20008000000 */
[----:B------:R-:W-:Y:S01]  /*1d40*/  UIADD3 UR22, UPT, UPT, UR22, 0x1, URZ ;  /* 0x0000000116167890 */ /* 0x000fe2000fffe0ff */
[----:B------:R-:W-:Y:S01]  /*1d50*/  UMOV UR13, UR30 ;  /* 0x0000001e000d7c82 */ /* 0x000fe20008000000 */
[----:B------:R3:W-:Y:S02]  /*1d60*/  UTMALDG.3D.MULTICAST [UR24], [UR6], UR5, desc[UR38] ;  /* 0x00002618060073b4 */ /* 0x0007e40008011805 */
[----:B------:R-:W-:Y:S01]  /*1d70*/  UISETP.NE.AND UP0, UPT, UR22, UR30, UPT ;  /* 0x0000001e1600728c */ /* 0x000fe2000bf05270 */
[----:B------:R-:W-:Y:S01]  /*1d80*/  UMOV UR4, UR23 ;  /* 0x0000001700047c82 */ /* 0x000fe20008000000 */
[----:B------:R3:W-:Y:S01]  /*1d90*/  UTMALDG.3D [UR16], [UR14], desc[UR38] ;  /* 0x000026100e0075b4 */ /* 0x0007e20008011000 */
[----:B------:R3:W-:Y:S06]  /*1da0*/  UTMALDG.3D [UR8], [UR14], desc[UR38] ;  /* 0x000026080e0075b4 */ /* 0x0007ec0008011000 */
[----:B---3--:R-:W-:Y:S05]  /*1db0*/  BRA.U UP0, `(.L_x_31) ;  /* 0xfffffffd00147547 */ /* 0x008fea000b83ffff */
.L_x_25:
[----:B------:R-:W-:Y:S01]  /*1dc0*/  ULEA UR4, UR23, UR21, 0x3 ;  /* 0x0000001517047291 */ /* 0x000fe2000f8e18ff */
[----:B-1----:R-:W-:Y:S01]  /*1dd0*/  SHF.L.U32 R0, R12, 0x1f, RZ ;  /* 0x0000001f0c007819 */ /* 0x002fe200000006ff */
[----:B------:R-:W-:Y:S01]  /*1de0*/  @!P1 SYNCS.ARRIVE.TRANS64.A1T0 RZ, [UR21+0x98], RZ ;  /* 0x000098ffffff99a7 */ /* 0x000fe20008100015 */
[----:B------:R-:W-:-:S06]  /*1df0*/  UISETP.GT.AND UP0, UPT, UR47, UR46, UPT ;  /* 0x0000002e2f00728c */ /* 0x000fcc000bf04270 */
[----:B--2-4-:R1:W2:Y:S03]  /*1e00*/  SYNCS.PHASECHK.TRANS64.TRYWAIT P0, [UR4+0x30], R0 ;  /* 0x00003000ff0075a7 */ /* 0x0142a60008001104 */
[----:B------:R-:W-:Y:S05]  /*1e10*/  BRA.U !UP0, `(.L_x_32) ;  /* 0x0000000108f07547 */ /* 0x000fea000b800000 */
[----:B------:R-:W-:Y:S01]  /*1e20*/  UIADD3 UR14, UPT, UPT, UR48, UR13, URZ ;  /* 0x0000000d300e7290 */ /* 0x000fe2000fffe0ff */
[----:B------:R-:W-:-:S11]  /*1e30*/  UMOV UR4, UR23 ;  /* 0x0000001700047c82 */ /* 0x000fd60008000000 */
.L_x_38:
[----:B------:R-:W-:Y:S01]  /*1e40*/  ULEA UR33, UR4, UR21, 0x3 ;  /* 0x0000001504217291 */ /* 0x000fe2000f8e18ff */
[----:B--2---:R-:W-:Y:S01]  /*1e50*/  @!P3 MOV R2, 0x8000 ;  /* 0x000080000002b802 */ /* 0x004fe20000000f00 */
[----:B--2-4-:R-:W-:Y:S10]  /*1e60*/  @P0 BRA `(.L_x_33) ;  /* 0x00000000000c0947 */ /* 0x014ff40003800000 */
[----:B------:R-:W-:-:S04]  /*1e70*/  SHF.L.U32 R3, R12, 0x1f, RZ ;  /* 0x0000001f0c037819 */ /* 0x000fc800000006ff */
[----:B------:R-:W2:Y:S02]  /*1e80*/  SYNCS.PHASECHK.TRANS64.TRYWAIT P0, [UR33+0x30], R3 ;  /* 0x00003003ff0075a7 */ /* 0x000ea40008001121 */
[----:B--2---:R-:W-:Y:S05]  /*1e90*/  @!P0 BRA `(.L_x_34) ;  /* 0x0000005800f88947 */ /* 0x004fea0003800000 */
.L_x_33:
[----:B------:R2:W-:Y:S01]  /*1ea0*/  @!P3 SYNCS.ARRIVE.TRANS64 RZ, [UR33], R2 ;  /* 0x00000002ffffb9a7 */ /* 0x0005e20008000021 */
[----:B------:R-:W-:-:S04]  /*1eb0*/  ULOP3.LUT UR5, UR31, 0x2, URZ, 0xfc, !UPT ;  /* 0x000000021f057892 */ /* 0x000fc8000f8efcff */
[----:B------:R-:W-:-:S09]  /*1ec0*/  UISETP.NE.AND UP0, UPT, UR5, 0x2, UPT ;  /* 0x000000020500788c */ /* 0x000fd2000bf05270 */
[----:B------:R-:W-:Y:S05]  /*1ed0*/  BRA.U UP0, `(.L_x_35) ;  /* 0x0000000100047547 */ /* 0x000fea000b800000 */
[----:B------:R-:W-:Y:S05]  /*1ee0*/  BPT.TRAP 0x1 ;  /* 0x000000040000795c */ /* 0x000fea0000300000 */
.L_x_35:
[----:B------:R-:W-:Y:S04]  /*1ef0*/  BSSY.RECONVERGENT B0, `(.L_x_36) ;  /* 0x0000003000007945 */ /* 0x000fe80003800200 */
[----:B------:R-:W-:Y:S05]  /*1f00*/  @P2 BRA `(.L_x_37) ;  /* 0x0000000000042947 */ /* 0x000fea0003800000 */
[----:B------:R-:W-:Y:S05]  /*1f10*/  BPT.TRAP 0x1 ;  /* 0x000000040000795c */ /* 0x000fea0000300000 */
.L_x_37:
[----:B------:R-:W-:Y:S05]  /*1f20*/  BSYNC.RECONVERGENT B0 ;  /* 0x0000000000007941 */ /* 0x000fea0003800200 */
.L_x_36:
[----:B------:R-:W-:Y:S02]  /*1f30*/  UIADD3 UR5, UPT, UPT, UR4, 0x1, URZ ;  /* 0x0000000104057890 */ /* 0x000fe4000fffe0ff */
[----:B------:R-:W-:Y:S02]  /*1f40*/  USHF.L.U32 UR7, UR4, 0xe, URZ ;  /* 0x0000000e04077899 */ /* 0x000fe400080006ff */
[----:B------:R-:W-:Y:S02]  /*1f50*/  UISETP.NE.AND UP0, UPT, UR5, 0x6, UPT ;  /* 0x000000060500788c */ /* 0x000fe4000bf05270 */
[----:B------:R-:W-:Y:S02]  /*1f60*/  ULEA UR24, UR29, UR7, 0x1 ;  /* 0x000000071d187291 */ /* 0x000fe4000f8e08ff */
[----:B------:R-:W-:Y:S02]  /*1f70*/  USEL UR6, URZ, 0x1, UP0 ;  /* 0x00000001ff067887 */ /* 0x000fe40008000000 */
[----:B------:R-:W-:-:S02]  /*1f80*/  USEL UR23, UR5, URZ, UP0 ;  /* 0x000000ff05177287 */ /* 0x000fc40008000000 */
[----:B------:R-:W-:Y:S02]  /*1f90*/  UIADD3 UR4, UP1, UPT, UR40, 0x80, URZ ;  /* 0x0000008028047890 */ /* 0x000fe4000ff3e0ff */
[----:B------:R-:W-:Y:S01]  /*1fa0*/  ULEA UR5, UR23, UR21, 0x3 ;  /* 0x0000001517057291 */ /* 0x000fe2000f8e18ff */
[----:B------:R-:W-:Y:S01]  /*1fb0*/  LOP3.LUT R12, R12, UR6, RZ, 0x3c, !PT ;  /* 0x000000060c0c7c12 */ /* 0x000fe2000f8e3cff */
[----:B------:R-:W-:Y:S02]  /*1fc0*/  UIADD3 UR24, UPT, UPT, UR21, UR24, URZ ;  /* 0x0000001815187290 */ /* 0x000fe4000fffe0ff */
[----:B------:R-:W-:Y:S01]  /*1fd0*/  USHF.L.U32 UR34, UR13, 0x7, URZ ;  /* 0x000000070d227899 */ /* 0x000fe200080006ff */
[----:B-1----:R-:W-:Y:S01]  /*1fe0*/  SHF.L.U32 R0, R12, 0x1f, RZ ;  /* 0x0000001f0c007819 */ /* 0x002fe200000006ff */
[----:B------:R-:W-:Y:S02]  /*1ff0*/  UIADD3 UR6, UP0, UPT, UR40, 0x180, URZ ;  /* 0x0000018028067890 */ /* 0x000fe4000ff1e0ff */
[----:B------:R-:W-:Y:S01]  /*2000*/  UIADD3 UR8, UPT, UPT, UR21, UR7, URZ ;  /* 0x0000000715087290 */ /* 0x000fe2000fffe0ff */
[----:B------:R3:W4:Y:S01]  /*2010*/  SYNCS.PHASECHK.TRANS64.TRYWAIT P0, [UR5+0x30], R0 ;  /* 0x00003000ff0075a7 */ /* 0x0007220008001105 */
[----:B------:R-:W-:-:S02]  /*2020*/  UIADD3.X UR5, UPT, UPT, URZ, UR41, URZ, UP1, !UPT ;  /* 0x00000029ff057290 */ /* 0x000fc40008ffe4ff */
[----:B------:R-:W-:Y:S02]  /*2030*/  UIADD3 UR32, UPT, UPT, UR24, 0x3400, URZ ;  /* 0x0000340018207890 */ /* 0x000fe4000fffe0ff */
[----:B------:R-:W-:Y:S02]  /*2040*/  UIADD3 UR26, UPT, UPT, UR34, 0x40, URZ ;  /* 0x00000040221a7890 */ /* 0x000fe4000fffe0ff */
[----:B------:R-:W-:Y:S02]  /*2050*/  UIADD3 UR24, UPT, UPT, UR24, 0x5400, URZ ;  /* 0x0000540018187890 */ /* 0x000fe4000fffe0ff */
[----:B------:R-:W-:Y:S02]  /*2060*/  UIADD3.X UR7, UPT, UPT, URZ, UR41, URZ, UP0, !UPT ;  /* 0x00000029ff077290 */ /* 0x000fe400087fe4ff */
[----:B------:R-:W-:Y:S02]  /*2070*/  UIADD3 UR16, UPT, UPT, UR8, 0x1b400, URZ ;  /* 0x0001b40008107890 */ /* 0x000fe4000fffe0ff */
[----:B------:R-:W-:Y:S01]  /*2080*/  UIADD3 UR8, UPT, UPT, UR8, 0x1d400, URZ ;  /* 0x0001d40008087890 */ /* 0x000fe2000fffe0ff */
[----:B------:R-:W-:Y:S01]  /*2090*/  UMOV UR10, 0x30000 ;  /* 0x00030000000a7882 */ /* 0x000fe20000000000 */
[----:B------:R-:W-:Y:S01]  /*20a0*/  UMOV UR38, 0x0 ;  /* 0x0000000000267882 */ /* 0x000fe20000000000 */
[----:B------:R-:W-:Y:S01]  /*20b0*/  UMOV UR39, 0x10000000 ;  /* 0x1000000000277882 */ /* 0x000fe20000000000 */
[----:B------:R-:W-:Y:S01]  /*20c0*/  UMOV UR25, UR33 ;  /* 0x0000002100197c82 */ /* 0x000fe20008000000 */
[----:B------:R-:W-:Y:S01]  /*20d0*/  UMOV UR27, UR35 ;  /* 0x00000023001b7c82 */ /* 0x000fe20008000000 */
[----:B------:R-:W-:Y:S01]  /*20e0*/  UMOV UR28, UR36 ;  /* 0x00000024001c7c82 */ /* 0x000fe20008000000 */
[----:B------:R-:W-:Y:S01]  /*20f0*/  UTMALDG.3D.MULTICAST [UR32], [UR4], UR10, desc[UR38] ;  /* 0x00002620040073b4 */ /* 0x000fe2000801180a */
[----:B------:R-:W-:Y:S01]  /*2100*/  UMOV UR17, UR33 ;  /* 0x0000002100117c82 */ /* 0x000fe20008000000 */
[----:B------:R-:W-:Y:S01]  /*2110*/  UMOV UR20, UR36 ;  /* 0x0000002400147c82 */ /* 0x000fe20008000000 */
[----:B------:R-:W-:Y:S01]  /*2120*/  UMOV UR18, UR34 ;  /* 0x0000002200127c82 */ /* 0x000fe20008000000 */
[----:B------:R-:W-:Y:S01]  /*2130*/  UMOV UR11, UR19 ;  /* 0x00000013000b7c82 */ /* 0x000fe20008000000 */
[----:B------:R-:W-:Y:S01]  /*2140*/  UMOV UR12, UR36 ;  /* 0x00000024000c7c82 */ /* 0x000fe20008000000 */
[----:B------:R-:W-:Y:S01]  /*2150*/  UMOV UR9, UR33 ;  /* 0x0000002100097c82 */ /* 0x000fe20008000000 */
[----:B------:R-:W-:Y:S01]  /*2160*/  UIADD3 UR13, UPT, UPT, UR13, 0x1, URZ ;  /* 0x000000010d0d7890 */ /* 0x000fe2000fffe0ff */
[----:B------:R1:W-:Y:S03]  /*2170*/  UTMALDG.3D.MULTICAST [UR24], [UR4], UR10, desc[UR38] ;  /* 0x00002618040073b4 */ /* 0x0003e6000801180a */
[----:B------:R-:W-:Y:S01]  /*2180*/  UISETP.NE.AND UP0, UPT, UR13, UR14, UPT ;  /* 0x0000000e0d00728c */ /* 0x000fe2000bf05270 */
[----:B------:R3:W-:Y:S01]  /*2190*/  UTMALDG.3D [UR16], [UR6], desc[UR38] ;  /* 0x00002610060075b4 */ /* 0x0007e20008011000 */
[----:B-1----:R-:W-:Y:S01]  /*21a0*/  UMOV UR10, UR26 ;  /* 0x0000001a000a7c82 */ /* 0x002fe20008000000 */
[----:B------:R-:W-:Y:S01]  /*21b0*/  UMOV UR4, UR23 ;  /* 0x0000001700047c82 */ /* 0x000fe20008000000 */
[----:B------:R3:W-:Y:S05]  /*21c0*/  UTMALDG.3D [UR8], [UR6], desc[UR38] ;  /* 0x00002608060075b4 */ /* 0x0007ea0008011000 */
[----:B---3--:R-:W-:Y:S05]  /*21d0*/  BRA.U UP0, `(.L_x_38) ;  /* 0xfffffffd00187547 */ /* 0x008fea000b83ffff */
.L_x_32:
[C---:B------:R-:W-:Y:S01]  /*21e0*/  LEA R3, R11.reuse, UR21, 0x3 ;  /* 0x000000150b037c11 */ /* 0x040fe2000f8e18ff */
[----:B------:R-:W-:Y:S01]  /*21f0*/  NOP ;  /* 0x0000000000007918 */ /* 0x000fe20000000000 */
[----:B-1----:R-:W-:Y:S02]  /*2200*/  SHF.L.U32 R0, R10, 0x1f, RZ ;  /* 0x0000001f0a007819 */ /* 0x002fe400000006ff */
[----:B------:R-:W-:Y:S02]  /*2210*/  LEA R4, R11, UR21, 0x4 ;  /* 0x000000150b047c11 */ /* 0x000fe4000f8e20ff */
[----:B--2-4-:R-:W1:Y:S02]  /*2220*/  SYNCS.PHASECHK.TRANS64.TRYWAIT P0, [R3+URZ+0xa0], R0 ;  /* 0x0000a000030075a7 */ /* 0x014e6400080011ff */
[----:B-1----:R-:W-:Y:S05]  /*2230*/  @!P0 BRA `(.L_x_39) ;  /* 0x0000005800288947 */ /* 0x002fea0003800000 */
.L_x_127:
[----:B------:R-:W2:Y:S01]  /*2240*/  LDS.128 R4, [R4+0x130] ;  /* 0x0001300004047984 */ /* 0x000ea20000000c00 */
[----:B------:R-:W-:Y:S01]  /*2250*/  UISETP.GE.AND UP0, UPT, UR42, 0x1, UPT ;  /* 0x000000012a00788c */ /* 0x000fe2000bf06270 */
[----:B------:R-:W-:Y:S01]  /*2260*/  @!PT LDS RZ, [RZ] ;  /* 0x00000000fffff984 */ /* 0x000fe20000000800 */
[----:B------:R-:W-:Y:S01]  /*2270*/  @!PT LDS RZ, [RZ] ;  /* 0x00000000fffff984 */ /* 0x000fe20000000800 */
[----:B------:R-:W-:Y:S01]  /*2280*/  @!PT LDS RZ, [RZ] ;  /* 0x00000000fffff984 */ /* 0x000fe20000000800 */
[----:B------:R-:W-:Y:S01]  /*2290*/  @!PT LDS RZ, [RZ] ;  /* 0x00000000fffff984 */ /* 0x000fe20000000800 */
[----:B------:R3:W-:Y:S06]  /*22a0*/  MEMBAR.ALL.CTA ;  /* 0x0000000000007992 */ /* 0x0007ec0000008000 */
[----:B---3--:R-:W3:Y:S01]  /*22b0*/  FENCE.VIEW.ASYNC.S ;  /* 0x00000000000073c6 */ /* 0x008ee20000000000 */
[----:B--2---:R-:W-:-:S13]  /*22c0*/  LOP3.LUT P0, RZ, R6, 0x1, RZ, 0xc0, !PT ;  /* 0x0000000106ff7812 */ /* 0x004fda000780c0ff */
[----:B---3--:R-:W-:Y:S01]  /*22d0*/  VOTEU.ANY UP1, P0 ;  /* 0x0000000000ff7886 */ /* 0x008fe20000020100 */
[----:B------:R-:W-:-:S13]  /*22e0*/  PLOP3.LUT P0, PT, PT, PT, UP1, 0x80, 0x8 ;  /* 0x000000000008781c */ /* 0x000fda0003f0f018 */
[----:B-1----:R-:W-:Y:S02]  /*22f0*/  @P0 LOP3.LUT R0, R5, 0xffff, RZ, 0xc0, !PT ;  /* 0x0000ffff05000812 */ /* 0x002fe400078ec0ff */
[----:B------:R-:W-:Y:S02]  /*2300*/  @P0 MOV R2, R4 ;  /* 0x0000000400020202 */ /* 0x000fe40000000f00 */
[----:B------:R-:W-:Y:S01]  /*2310*/  @P0 R2UR UR5, R0 ;  /* 0x00000000000502ca */ /* 0x000fe200000e0000 */
[----:B------:R-:W-:Y:S01]  /*2320*/  VIADD R0, R3, 0xb0 ;  /* 0x000000b003007836 */ /* 0x000fe20000000000 */
[----:B------:R-:W-:Y:S02]  /*2330*/  @P0 SHF.R.U32.HI R4, RZ, 0x10, R5 ;  /* 0x00000010ff040819 */ /* 0x000fe40000011605 */
[----:B------:R-:W-:Y:S02]  /*2340*/  @P0 R2UR UR6, R2 ;  /* 0x00000000020602ca */ /* 0x000fe400000e0000 */
[----:B------:R-:W-:-:S02]  /*2350*/  PRMT R0, RZ, 0x654, R0 ;  /* 0x00000654ff007816 */ /* 0x000fc40000000000 */
[----:B------:R-:W-:Y:S02]  /*2360*/  @P0 R2UR UR4, R4 ;  /* 0x00000000040402ca */ /* 0x000fe400000e0000 */
[----:B------:R1:W-:Y:S03]  /*2370*/  SYNCS.ARRIVE.TRANS64.RED.A1T0 RZ, [R0+URZ], RZ ;  /* 0x000000ff00ff79a7 */ /* 0x0003e600081004ff */
[----:B------:R-:W-:-:S04]  /*2380*/  @UP1 UMOV UR37, UR5 ;  /* 0x0000000500251c82 */ /* 0x000fc80008000000 */
[----:B------:R-:W-:-:S04]  /*2390*/  @UP1 UMOV UR43, UR6 ;  /* 0x00000006002b1c82 */ /* 0x000fc80008000000 */
[----:B------:R-:W-:Y:S01]  /*23a0*/  @UP1 UMOV UR36, UR4 ;  /* 0x0000000400241c82 */ /* 0x000fe20008000000 */
[----:B------:R-:W-:Y:S05]  /*23b0*/  BRA.U !UP0, `(.L_x_40) ;  /* 0x0000000108d47547 */ /* 0x000fea000b800000 */
[----:B------:R-:W2:Y:S01]  /*23c0*/  LDCU.128 UR12, c[0x0][0xb10] ;  /* 0x00016200ff0c77ac */ /* 0x000ea20008000c00 */
[----:B------:R-:W3:Y:S01]  /*23d0*/  LDCU UR22, c[0x0][0xb20] ;  /* 0x00016400ff1677ac */ /* 0x000ee20008000800 */
[----:B------:R-:W4:Y:S01]  /*23e0*/  LDCU UR20, c[0x0][0xb0c] ;  /* 0x00016180ff1477ac */ /* 0x000f220008000800 */
[----:B------:R-:W1:Y:S01]  /*23f0*/  LDCU.64 UR8, c[0x0][0xb28] ;  /* 0x00016500ff0877ac */ /* 0x000e620008000a00 */
[----:B------:R-:W-:Y:S02]  /*2400*/  UISETP.NE.AND UP3, UPT, UR42, 0x1, UPT ;  /* 0x000000012a00788c */ /* 0x000fe4000bf65270 */
[----:B--2---:R-:W-:Y:S02]  /*2410*/  UIMAD.WIDE.U32 UR6, UR44, UR15, URZ ;  /* 0x0000000f2c0672a5 */ /* 0x004fe4000f8e00ff */
[----:B------:R-:W-:Y:S02]  /*2420*/  UIMAD.WIDE.U32 UR4, UR45, UR12, URZ ;  /* 0x0000000c2d0472a5 */ /* 0x000fe4000f8e00ff */
[----:B------:R-:W-:-:S02]  /*2430*/  UISETP.NE.AND UP0, UPT, UR14, 0x1, UPT ;  /* 0x000000010e00788c */ /* 0x000fc4000bf05270 */
[----:B------:R-:W-:Y:S01]  /*2440*/  UIMAD.WIDE.U32 UR18, UR37, UR15, URZ ;  /* 0x0000000f251272a5 */ /* 0x000fe2000f8e00ff */
[----:B------:R-:W-:Y:S02]  /*2450*/  UMOV UR6, UR7 ;  /* 0x0000000700067c82 */ /* 0x000fe40008000000 */
[----:B------:R-:W-:Y:S01]  /*2460*/  UMOV UR4, UR5 ;  /* 0x0000000500047c82 */ /* 0x000fe20008000000 */
[----:B---3--:R-:W-:Y:S02]  /*2470*/  USHF.R.U32.HI UR6, URZ, UR22, UR6 ;  /* 0x00000016ff067299 */ /* 0x008fe40008011606 */
[----:B----4-:R-:W-:Y:S02]  /*2480*/  UISETP.NE.AND UP2, UPT, UR20, 0x1, UPT ;  /* 0x000000011400788c */ /* 0x010fe4000bf45270 */
[----:B------:R-:W-:Y:S02]  /*2490*/  USHF.R.U32.HI UR4, URZ, UR13, UR4 ;  /* 0x0000000dff047299 */ /* 0x000fe40008011604 */
[----:B------:R-:W-:-:S02]  /*24a0*/  USEL UR5, UR44, UR6, !UP0 ;  /* 0x000000062c057287 */ /* 0x000fc4000c000000 */
[----:B------:R-:W-:Y:S02]  /*24b0*/  USEL UR6, UR45, UR4, !UP2 ;  /* 0x000000042d067287 */ /* 0x000fe4000d000000 */
[----:B-1----:R-:W-:Y:S01]  /*24c0*/  UIMAD.WIDE.U32 UR10, UR5, UR8, URZ ;  /* 0x00000008050a72a5 */ /* 0x002fe2000f8e00ff */
[----:B------:R-:W-:Y:S01]  /*24d0*/  UMOV UR4, UR19 ;  /* 0x0000001300047c82 */ /* 0x000fe20008000000 */
[----:B------:R-:W-:Y:S02]  /*24e0*/  UIMAD.WIDE.U32 UR16, UR43, UR12, URZ ;  /* 0x0000000c2b1072a5 */ /* 0x000fe4000f8e00ff */
[----:B------:R-:W-:-:S03]  /*24f0*/  UIMAD.WIDE.U32 UR18, UR6, UR8, URZ ;  /* 0x00000008061272a5 */ /* 0x000fc6000f8e00ff */
[----:B------:R-:W-:Y:S01]  /*2500*/  UMOV UR10, UR11 ;  /* 0x0000000b000a7c82 */ /* 0x000fe20008000000 */
[----:B------:R-:W-:Y:S02]  /*2510*/  USHF.R.U32.HI UR4, URZ, UR22, UR4 ;  /* 0x00000016ff047299 */ /* 0x000fe40008011604 */
[----:B------:R-:W-:Y:S01]  /*2520*/  @UP3 USHF.R.U32.HI UR5, URZ, UR9, UR10 ;  /* 0x00000009ff053299 */ /* 0x000fe2000801160a */
[----:B------:R-:W-:Y:S01]  /*2530*/  UMOV UR16, UR17 ;  /* 0x0000001100107c82 */ /* 0x000fe20008000000 */
[----:B------:R-:W-:Y:S01]  /*2540*/  UMOV UR18, UR19 ;  /* 0x0000001300127c82 */ /* 0x000fe20008000000 */
[----:B------:R-:W-:Y:S02]  /*2550*/  USHF.R.U32.HI UR13, URZ, UR13, UR16 ;  /* 0x0000000dff0d7299 */ /* 0x000fe40008011610 */
[----:B------:R-:W-:Y:S02]  /*2560*/  USEL UR4, UR37, UR4, !UP0 ;  /* 0x0000000425047287 */ /* 0x000fe4000c000000 */
[----:B------:R-:W-:-:S02]  /*2570*/  @UP3 USHF.R.U32.HI UR6, URZ, UR9, UR18 ;  /* 0x00000009ff063299 */ /* 0x000fc40008011612 */
[----:B------:R-:W-:Y:S02]  /*2580*/  UIMAD UR7, UR42, UR5, URZ ;  /* 0x000000052a0772a4 */ /* 0x000fe4000f8e02ff */
[----:B------:R-:W-:Y:S02]  /*2590*/  USEL UR5, UR43, UR13, !UP2 ;  /* 0x0000000d2b057287 */ /* 0x000fe4000d000000 */
[----:B------:R-:W-:Y:S02]  /*25a0*/  UIMAD UR10, UR42, UR6, URZ ;  /* 0x000000062a0a72a4 */ /* 0x000fe4000f8e02ff */
[----:B------:R-:W-:Y:S02]  /*25b0*/  UISETP.GE.AND UP0, UPT, UR4, UR7, UPT ;  /* 0x000000070400728c */ /* 0x000fe4000bf06270 */
[----:B------:R-:W-:Y:S02]  /*25c0*/  UIMAD.WIDE.U32 UR12, UR4, UR8, URZ ;  /* 0x00000008040c72a5 */ /* 0x000fe4000f8e00ff */
[----:B------:R-:W-:-:S02]  /*25d0*/  UISETP.GE.OR UP0, UPT, UR5, UR10, UP0 ;  /* 0x0000000a0500728c */ /* 0x000fc40008706670 */
        /* <DEDUP_REMOVED lines=19> */
.L_x_40:
[----:B------:R-:W2:Y:S02]  /*2710*/  LDCU UR4, c[0x0][0xb30] ;  /* 0x00016600ff0477ac */ /* 0x000ea40008000800 */
[----:B--2---:R-:W-:-:S09]  /*2720*/  UISETP.NE.AND UP0, UPT, UR4, 0x1, UPT ;  /* 0x000000010400788c */ /* 0x004fd2000bf05270 */
[----:B------:R-:W-:Y:S05]  /*2730*/  BRA.U UP0, `(.L_x_41) ;  /* 0x0000000100447547 */ /* 0x000fea000b800000 */
[----:B------:R-:W2:Y:S01]  /*2740*/  LDCU.128 UR8, c[0x0][0xb10] ;  /* 0x00016200ff0877ac */ /* 0x000ea20008000c00 */
[----:B------:R-:W3:Y:S01]  /*2750*/  LDCU UR12, c[0x0][0xb0c] ;  /* 0x00016180ff0c77ac */ /* 0x000ee20008000800 */
[----:B------:R-:W4:Y:S01]  /*2760*/  LDCU UR13, c[0x0][0xb20] ;  /* 0x00016400ff0d77ac */ /* 0x000f220008000800 */
[----:B--2---:R-:W-:Y:S02]  /*2770*/  UIMAD.WIDE.U32 UR6, UR43, UR8, URZ ;  /* 0x000000082b0672a5 */ /* 0x004fe4000f8e00ff */
[----:B------:R-:W-:Y:S02]  /*2780*/  UIMAD.WIDE.U32 UR4, UR37, UR11, URZ ;  /* 0x0000000b250472a5 */ /* 0x000fe4000f8e00ff */
[----:B---3--:R-:W-:Y:S02]  /*2790*/  UISETP.NE.AND UP2, UPT, UR12, 0x1, UPT ;  /* 0x000000010c00788c */ /* 0x008fe4000bf45270 */
[----:B------:R-:W-:Y:S01]  /*27a0*/  UISETP.NE.AND UP0, UPT, UR10, 0x1, UPT ;  /* 0x000000010a00788c */ /* 0x000fe2000bf05270 */
[----:B------:R-:W-:-:S02]  /*27b0*/  UMOV UR6, UR7 ;  /* 0x0000000700067c82 */ /* 0x000fc40008000000 */
[----:B------:R-:W-:Y:S01]  /*27c0*/  UMOV UR4, UR5 ;  /* 0x0000000500047c82 */ /* 0x000fe20008000000 */
[----:B------:R-:W-:Y:S02]  /*27d0*/  USHF.R.U32.HI UR9, URZ, UR9, UR6 ;  /* 0x00000009ff097299 */ /* 0x000fe40008011606 */
[----:B----4-:R-:W-:Y:S02]  /*27e0*/  USHF.R.U32.HI UR4, URZ, UR13, UR4 ;  /* 0x0000000dff047299 */ /* 0x010fe40008011604 */
[----:B------:R-:W-:Y:S02]  /*27f0*/  USEL UR5, UR43, UR9, !UP2 ;  /* 0x000000092b057287 */ /* 0x000fe4000d000000 */
[----:B------:R-:W-:-:S04]  /*2800*/  USEL UR4, UR37, UR4, !UP0 ;  /* 0x0000000425047287 */ /* 0x000fc8000c000000 */
[----:B------:R-:W-:Y:S02]  /*2810*/  UIADD3 UR6, UPT, UPT, UR5, -UR4, URZ ;  /* 0x8000000405067290 */ /* 0x000fe4000fffe0ff */
[----:B------:R-:W-:Y:S02]  /*2820*/  UIADD3 UR4, UPT, UPT, -UR5, UR4, URZ ;  /* 0x0000000405047290 */ /* 0x000fe4000fffe1ff */
[----:B------:R-:W-:Y:S02]  /*2830*/  UIMAD UR37, UR6, UR10, UR37 ;  /* 0x0000000a062572a4 */ /* 0x000fe4000f8e0225 */
[----:B------:R-:W-:-:S12]  /*2840*/  UIMAD UR43, UR4, UR12, UR43 ;  /* 0x0000000c042b72a4 */ /* 0x000fd8000f8e022b */
.L_x_41:
[----:B------:R-:W-:Y:S01]  /*2850*/  VIADD R11, R11, 0x1 ;  /* 0x000000010b0b7836 */ /* 0x000fe20000000000 */
[----:B------:R-:W-:Y:S02]  /*2860*/  R2UR UR5, R48 ;  /* 0x00000000300572ca */ /* 0x000fe400000e0000 */
[----:B------:R-:W-:Y:S02]  /*2870*/  R2UR UR4, R47 ;  /* 0x000000002f0472ca */ /* 0x000fe400000e0000 */
[C---:B------:R-:W-:Y:S02]  /*2880*/  ISETP.NE.AND P0, PT, R11.reuse, 0x2, PT ;  /* 0x000000020b00780c */ /* 0x040fe40003f05270 */
[----:B------:R-:W-:Y:S02]  /*2890*/  PLOP3.LUT P1, PT, PT, PT, PT, 0x80, 0x8 ;  /* 0x000000000008781c */ /* 0x000fe40003f2f070 */
[----:B-1----:R-:W-:Y:S02]  /*28a0*/  SEL R0, RZ, 0x1, P0 ;  /* 0x00000001ff007807 */ /* 0x002fe40000000000 */
[----:B------:R-:W-:-:S02]  /*28b0*/  SEL R11, R11, RZ, P0 ;  /* 0x000000ff0b0b7207 */ /* 0x000fc40000000000 */
[----:B------:R-:W-:Y:S01]  /*28c0*/  LOP3.LUT R10, R10, R0, RZ, 0x3c, !PT ;  /* 0x000000000a0a7212 */ /* 0x000fe200078e3cff */
[----:B------:R-:W-:Y:S02]  /*28d0*/  UIADD3 UR25, UPT, UPT, UR43, UR5, URZ ;  /* 0x000000052b197290 */ /* 0x000fe4000fffe0ff */
[----:B------:R-:W-:Y:S01]  /*28e0*/  UIADD3 UR26, UPT, UPT, UR37, UR4, URZ ;  /* 0x00000004251a7290 */ /* 0x000fe2000fffe0ff */
[----:B------:R-:W-:Y:S11]  /*28f0*/  BRA.U UP1, `(.L_x_42) ;  /* 0xffffffed01d47547 */ /* 0x000ff6000b83ffff */
[----:B------:R-:W-:Y:S01]  /*2900*/  UIADD3 UR21, UPT, UPT, UR21, 0x30, URZ ;  /* 0x0000003015157890 */ /* 0x000fe2000fffe0ff */
[----:B------:R-:W-:-:S03]  /*2910*/  SHF.L.U32 R2, R12, 0x1f, RZ ;  /* 0x0000001f0c027819 */ /* 0x000fc600000006ff */
[----:B------:R-:W-:-:S09]  /*2920*/  ULEA UR4, UR23, UR21, 0x3 ;  /* 0x0000001517047291 */ /* 0x000fd2000f8e18ff */
[----:B------:R-:W1:Y:S02]  /*2930*/  SYNCS.PHASECHK.TRANS64.TRYWAIT P0, [UR4], R2 ;  /* 0x00000002ff0075a7 */ /* 0x000e640008001104 */
[----:B-1----:R-:W-:Y:S05]  /*2940*/  @!P0 BRA `(.L_x_43) ;  /* 0x0000005000788947 */ /* 0x002fea0003800000 */
.L_x_129:
[----:B------:R-:W-:-:S04]  /*2950*/  UIADD3 UR4, UPT, UPT, UR23, 0x1, URZ ;  /* 0x0000000117047890 */ /* 0x000fc8000fffe0ff */
[----:B------:R-:W-:-:S04]  /*2960*/  UISETP.NE.AND UP0, UPT, UR4, 0x6, UPT ;  /* 0x000000060400788c */ /* 0x000fc8000bf05270 */
[----:B------:R-:W-:Y:S02]  /*2970*/  USEL UR6, URZ, 0x1, UP0 ;  /* 0x00000001ff067887 */ /* 0x000fe40008000000 */
[----:B------:R-:W-:-:S04]  /*2980*/  USEL UR4, UR4, URZ, UP0 ;  /* 0x000000ff04047287 */ /* 0x000fc80008000000 */
[----:B------:R-:W-:Y:S01]  /*2990*/  ULEA UR5, UR4, UR21, 0x3 ;  /* 0x0000001504057291 */ /* 0x000fe2000f8e18ff */
[----:B-1----:R-:W-:-:S04]  /*29a0*/  LOP3.LUT R2, R12, UR6, RZ, 0x3c, !PT ;  /* 0x000000060c027c12 */ /* 0x002fc8000f8e3cff */
[----:B------:R-:W-:-:S04]  /*29b0*/  SHF.L.U32 R3, R2, 0x1f, RZ ;  /* 0x0000001f02037819 */ /* 0x000fc800000006ff */
[----:B------:R-:W1:Y:S02]  /*29c0*/  SYNCS.PHASECHK.TRANS64.TRYWAIT P0, [UR5], R3 ;  /* 0x00000003ff0075a7 */ /* 0x000e640008001105 */
[----:B-1----:R-:W-:Y:S05]  /*29d0*/  @!P0 BRA `(.L_x_44) ;  /* 0x00000050006c8947 */ /* 0x002fea0003800000 */
.L_x_131:
[----:B------:R-:W-:-:S04]  /*29e0*/  UIADD3 UR4, UPT, UPT, UR4, 0x1, URZ ;  /* 0x0000000104047890 */ /* 0x000fc8000fffe0ff */
[----:B------:R-:W-:-:S04]  /*29f0*/  UISETP.NE.AND UP0, UPT, UR4, 0x6, UPT ;  /* 0x000000060400788c */ /* 0x000fc8000bf05270 */
[----:B------:R-:W-:Y:S02]  /*2a00*/  USEL UR6, URZ, 0x1, UP0 ;  /* 0x00000001ff067887 */ /* 0x000fe40008000000 */
[----:B------:R-:W-:-:S04]  /*2a10*/  USEL UR4, UR4, URZ, UP0 ;  /* 0x000000ff04047287 */ /* 0x000fc80008000000 */
[----:B------:R-:W-:Y:S01]  /*2a20*/  ULEA UR5, UR4, UR21, 0x3 ;  /* 0x0000001504057291 */ /* 0x000fe2000f8e18ff */
[----:B------:R-:W-:-:S04]  /*2a30*/  LOP3.LUT R2, R2, UR6, RZ, 0x3c, !PT ;  /* 0x0000000602027c12 */ /* 0x000fc8000f8e3cff */
[----:B-1----:R-:W-:-:S04]  /*2a40*/  SHF.L.U32 R3, R2, 0x1f, RZ ;  /* 0x0000001f02037819 */ /* 0x002fc800000006ff */
[----:B------:R-:W1:Y:S02]  /*2a50*/  SYNCS.PHASECHK.TRANS64.TRYWAIT P0, [UR5], R3 ;  /* 0x00000003ff0075a7 */ /* 0x000e640008001105 */
[----:B-1----:R-:W-:Y:S05]  /*2a60*/  @!P0 BRA `(.L_x_45) ;  /* 0x0000005000608947 */ /* 0x002fea0003800000 */
.L_x_133:
        /* <DEDUP_REMOVED lines=9> */
.L_x_135:
        /* <DEDUP_REMOVED lines=9> */
.L_x_137:
[----:B------:R-:W-:-:S04]  /*2b90*/  UIADD3 UR4, UPT, UPT, UR4, 0x1, URZ ;  /* 0x0000000104047890 */ /* 0x000fc8000fffe0ff */
[----:B------:R-:W-:-:S04]  /*2ba0*/  UISETP.NE.AND UP0, UPT, UR4, 0x6, UPT ;  /* 0x000000060400788c */ /* 0x000fc8000bf05270 */
[----:B------:R-:W-:Y:S02]  /*2bb0*/  USEL UR5, URZ, 0x1, UP0 ;  /* 0x00000001ff057887 */ /* 0x000fe40008000000 */
[----:B------:R-:W-:-:S04]  /*2bc0*/  USEL UR4, UR4, URZ, UP0 ;  /* 0x000000ff04047287 */ /* 0x000fc80008000000 */
[----:B------:R-:W-:Y:S01]  /*2bd0*/  ULEA UR4, UR4, UR21, 0x3 ;  /* 0x0000001504047291 */ /* 0x000fe2000f8e18ff */
[----:B------:R-:W-:-:S04]  /*2be0*/  LOP3.LUT R2, R2, UR5, RZ, 0x3c, !PT ;  /* 0x0000000502027c12 */ /* 0x000fc8000f8e3cff */
[----:B------:R-:W-:Y:S01]  /*2bf0*/  SHF.L.U32 R2, R2, 0x1f, RZ ;  /* 0x0000001f02027819 */ /* 0x000fe200000006ff */
[----:B-1----:R-:W-:-:S07]  /*2c00*/  IMAD.U32 R0, RZ, RZ, UR4 ;  /* 0x00000004ff007e24 */ /* 0x002fce000f8e00ff */
.L_x_48:
[----:B-1----:R1:W2:Y:S02]  /*2c10*/  SYNCS.PHASECHK.TRANS64.TRYWAIT P0, [R0+URZ], R2 ;  /* 0x00000002000075a7 */ /* 0x0022a400080011ff */
[----:B--2---:R-:W-:Y:S05]  /*2c20*/  @!P0 NANOSLEEP.SYNCS 0x989680 ;  /* 0x009896800000895d */ /* 0x004fea0003900000 */
[----:B------:R-:W2:Y:S02]  /*2c30*/  @!P0 SYNCS.PHASECHK.TRANS64 P0, [R0+URZ], R2 ;  /* 0x00000002000085a7 */ /* 0x000ea400080010ff */
[----:B--2---:R-:W-:Y:S05]  /*2c40*/  @P0 EXIT ;  /* 0x000000000000094d */ /* 0x004fea0003800000 */
[----:B------:R-:W-:Y:S05]  /*2c50*/  BRA `(.L_x_48) ;  /* 0xfffffffc00ec7947 */ /* 0x000fea000383ffff */
.L_x_22:
[----:B------:R-:W-:-:S04]  /*2c60*/  UISETP.NE.AND UP0, UPT, UR54, URZ, UPT ;  /* 0x000000ff3600728c */ /* 0x000fc8000bf05270 */
[----:B------:R-:W-:-:S09]  /*2c70*/  UISETP.NE.OR UP0, UPT, UR22, 0x1, UP0 ;  /* 0x000000011600788c */ /* 0x000fd20008705670 */
[----:B------:R-:W-:Y:S05]  /*2c80*/  BRA.U UP0, `(.L_x_49) ;  /* 0x0000000500487547 */ /* 0x000fea000b800000 */
[----:B------:R-:W-:Y:S01]  /*2c90*/  ISETP.GE.U32.AND P2, PT, R0, 0x2, PT ;  /* 0x000000020000780c */ /* 0x000fe20003f46070 */
[----:B------:R-:W-:Y:S01]  /*2ca0*/  IMAD.MOV.U32 R12, RZ, RZ, 0x1 ;  /* 0x00000001ff0c7424 */ /* 0x000fe200078e00ff */
[----:B------:R-:W-:Y:S02]  /*2cb0*/  CS2R R10, SRZ ;  /* 0x00000000000a7805 */ /* 0x000fe4000001ff00 */
[----:B------:R-:W-:Y:S01]  /*2cc0*/  CS2R R8, SRZ ;  /* 0x0000000000087805 */ /* 0x000fe2000001ff00 */
[----:B------:R-:W-:Y:S01]  /*2cd0*/  UMOV UR6, 0x400 ;  /* 0x0000040000067882 */ /* 0x000fe20000000000 */
[----:B------:R-:W-:Y:S01]  /*2ce0*/  UMOV UR5, URZ ;  /* 0x000000ff00057c82 */ /* 0x000fe20008000000 */
[----:B------:R-:W-:-:S12]  /*2cf0*/  ULEA UR6, UR54, UR6, 0x18 ;  /* 0x0000000636067291 */ /* 0x000fd8000f8ec0ff */
.L_x_53:
[----:B------:R-:W-:Y:S02]  /*2d00*/  LEA R2, R8, UR6, 0x3 ;  /* 0x0000000608027c11 */ /* 0x000fe4000f8e18ff */
[----:B------:R-:W-:-:S03]  /*2d10*/  SHF.L.U32 R4, R9, 0x1f, RZ ;  /* 0x0000001f09047819 */ /* 0x000fc600000006ff */
[----:B------:R-:W-:Y:S01]  /*2d20*/  VIADD R5, R2, 0x110 ;  /* 0x0000011002057836 */ /* 0x000fe20000000000 */
[----:B------:R-:W1:Y:S02]  /*2d30*/  SYNCS.PHASECHK.TRANS64.TRYWAIT P0, [R2+URZ+0x100], R4 ;  /* 0x00010004020075a7 */ /* 0x000e6400080011ff */
[----:B-1----:R-:W-:Y:S05]  /*2d40*/  @!P0 BRA `(.L_x_50) ;  /* 0x0000004c00f08947 */ /* 0x002fea0003800000 */
.L_x_138:
[----:B------:R-:W-:Y:S01]  /*2d50*/  ULEA UR4, UR5, UR6, 0x3 ;  /* 0x0000000605047291 */ /* 0x000fe2000f8e18ff */
[----:B-1----:R-:W-:Y:S01]  /*2d60*/  PRMT R2, RZ, 0x654, R5 ;  /* 0x00000654ff027816 */ /* 0x002fe20000000005 */
[----:B------:R-:W-:Y:S01]  /*2d70*/  @!P2 IMAD.MOV.U32 R4, RZ, RZ, 0x10 ;  /* 0x00000010ff04a424 */ /* 0x000fe200078e00ff */
[----:B------:R-:W-:Y:S01]  /*2d80*/  SHF.L.U32 R5, R12, 0x1f, RZ ;  /* 0x0000001f0c057819 */ /* 0x000fe200000006ff */
[----:B------:R-:W-:Y:S01]  /*2d90*/  UIADD3 UR7, UPT, UPT, UR4, 0xa0, URZ ;  /* 0x000000a004077890 */ /* 0x000fe2000fffe0ff */
[----:B------:R1:W-:Y:S05]  /*2da0*/  SYNCS.ARRIVE.TRANS64.RED.A1T0 RZ, [R2+URZ], RZ ;  /* 0x000000ff02ff79a7 */ /* 0x0003ea00081004ff */
[----:B------:R-:W-:Y:S01]  /*2db0*/  IMAD.U32 R6, RZ, RZ, UR7 ;  /* 0x00000007ff067e24 */ /* 0x000fe2000f8e00ff */
[----:B------:R-:W2:Y:S04]  /*2dc0*/  SYNCS.PHASECHK.TRANS64.TRYWAIT P0, [UR4+0xb0], R5 ;  /* 0x0000b005ff0075a7 */ /* 0x000ea80008001104 */
[----:B------:R-:W-:Y:S01]  /*2dd0*/  PRMT R6, R0, 0x654, R6 ;  /* 0x0000065400067816 */ /* 0x000fe20000000006 */
[----:B-12---:R-:W-:Y:S06]  /*2de0*/  @!P0 BRA `(.L_x_51) ;  /* 0x0000004c00dc8947 */ /* 0x006fec0003800000 */
.L_x_140:
[----:B------:R-:W-:Y:S01]  /*2df0*/  ULEA UR8, UR5, UR6, 0x4 ;  /* 0x0000000605087291 */ /* 0x000fe2000f8e20ff */
[----:B------:R-:W-:Y:S01]  /*2e00*/  SEL R3, R6, R3, !P2 ;  /* 0x0000000306037207 */ /* 0x000fe20005000000 */
[----:B------:R-:W-:Y:S01]  /*2e10*/  UIADD3 UR9, UPT, UPT, UR4, 0xa0, URZ ;  /* 0x000000a004097890 */ /* 0x000fe2000fffe0ff */
[----:B-1----:R-:W-:Y:S01]  /*2e20*/  LEA R2, R11, UR6, 0x3 ;  /* 0x000000060b027c11 */ /* 0x002fe2000f8e18ff */
[----:B------:R-:W-:Y:S01]  /*2e30*/  UIADD3 UR8, UPT, UPT, UR8, 0x130, URZ ;  /* 0x0000013008087890 */ /* 0x000fe2000fffe0ff */
[----:B------:R1:W-:Y:S01]  /*2e40*/  @!P2 SYNCS.ARRIVE.TRANS64.RED RZ, [R3+URZ], R4 ;  /* 0x0000000403ffa9a7 */ /* 0x0003e200080004ff */
[----:B------:R-:W-:Y:S01]  /*2e50*/  UIADD3 UR4, UPT, UPT, UR5, 0x1, URZ ;  /* 0x0000000105047890 */ /* 0x000fe2000fffe0ff */
[----:B------:R-:W-:-:S03]  /*2e60*/  VIADD R8, R8, 0x1 ;  /* 0x0000000108087836 */ /* 0x000fc60000000000 */
[----:B------:R-:W-:Y:S02]  /*2e70*/  UISETP.NE.AND UP0, UPT, UR4, 0x2, UPT ;  /* 0x000000020400788c */ /* 0x000fe4000bf05270 */
[----:B------:R-:W-:Y:S01]  /*2e80*/  ISETP.NE.AND P0, PT, R8, 0x2, PT ;  /* 0x000000020800780c */ /* 0x000fe20003f05270 */
[----:B------:R-:W-:Y:S06]  /*2e90*/  UGETNEXTWORKID.BROADCAST [UR8], [UR9] ;  /* 0x00000000080073ca */ /* 0x000fec0008000100 */
[----:B------:R-:W-:Y:S02]  /*2ea0*/  USEL UR7, URZ, 0x1, UP0 ;  /* 0x00000001ff077887 */ /* 0x000fe40008000000 */
[----:B------:R-:W-:-:S04]  /*2eb0*/  USEL UR5, UR4, URZ, UP0 ;  /* 0x000000ff04057287 */ /* 0x000fc80008000000 */
[----:B------:R-:W-:Y:S02]  /*2ec0*/  LOP3.LUT R12, R12, UR7, RZ, 0x3c, !PT ;  /* 0x000000070c0c7c12 */ /* 0x000fe4000f8e3cff */
[----:B-1----:R-:W-:-:S04]  /*2ed0*/  SHF.L.U32 R4, R10, 0x1f, RZ ;  /* 0x0000001f0a047819 */ /* 0x002fc800000006ff */
[----:B------:R-:W1:Y:S02]  /*2ee0*/  SYNCS.PHASECHK.TRANS64.TRYWAIT P1, [R2+URZ+0xa0], R4 ;  /* 0x0000a004020075a7 */ /* 0x000e6400080211ff */
[----:B-1----:R-:W-:Y:S05]  /*2ef0*/  @!P1 BRA `(.L_x_52) ;  /* 0x0000004c00b09947 */ /* 0x002fea0003800000 */
.L_x_141:
[C---:B-1----:R-:W-:Y:S01]  /*2f00*/  LEA R4, R11.reuse, UR6, 0x4 ;  /* 0x000000060b047c11 */ /* 0x042fe2000f8e20ff */
[----:B------:R-:W-:Y:S01]  /*2f10*/  VIADD R2, R2, 0xb0 ;  /* 0x000000b002027836 */ /* 0x000fe20000000000 */
[----:B------:R-:W-:Y:S01]  /*2f20*/  SEL R8, R8, RZ, P0 ;  /* 0x000000ff08087207 */ /* 0x000fe20000000000 */
[----:B------:R-:W-:-:S03]  /*2f30*/  VIADD R11, R11, 0x1 ;  /* 0x000000010b0b7836 */ /* 0x000fc60000000000 */
[----:B------:R-:W1:Y:S01]  /*2f40*/  LDS.128 R4, [R4+0x130] ;  /* 0x0001300004047984 */ /* 0x000e620000000c00 */
[----:B------:R-:W-:Y:S02]  /*2f50*/  PRMT R2, RZ, 0x654, R2 ;  /* 0x00000654ff027816 */ /* 0x000fe40000000002 */
[C---:B------:R-:W-:Y:S01]  /*2f60*/  ISETP.NE.AND P1, PT, R11.reuse, 0x2, PT ;  /* 0x000000020b00780c */ /* 0x040fe20003f25270 */
[----:B------:R-:W-:Y:S01]  /*2f70*/  @!PT LDS RZ, [RZ] ;  /* 0x00000000fffff984 */ /* 0x000fe20000000800 */
[----:B------:R-:W-:Y:S01]  /*2f80*/  @!PT LDS RZ, [RZ] ;  /* 0x00000000fffff984 */ /* 0x000fe20000000800 */
[----:B------:R-:W-:Y:S01]  /*2f90*/  @!PT LDS RZ, [RZ] ;  /* 0x00000000fffff984 */ /* 0x000fe20000000800 */
[----:B------:R-:W-:Y:S01]  /*2fa0*/  @!PT LDS RZ, [RZ] ;  /* 0x00000000fffff984 */ /* 0x000fe20000000800 */
[----:B------:R2:W-:Y:S06]  /*2fb0*/  MEMBAR.ALL.CTA ;  /* 0x0000000000007992 */ /* 0x0005ec0000008000 */
[----:B--2---:R-:W2:Y:S01]  /*2fc0*/  FENCE.VIEW.ASYNC.S ;  /* 0x00000000000073c6 */ /* 0x004ea20000000000 */
[----:B------:R-:W-:Y:S01]  /*2fd0*/  SEL R11, R11, RZ, P1 ;  /* 0x000000ff0b0b7207 */ /* 0x000fe20000800000 */
[----:B--2---:R2:W-:Y:S01]  /*2fe0*/  SYNCS.ARRIVE.TRANS64.RED.A1T0 RZ, [R2+URZ], RZ ;  /* 0x000000ff02ff79a7 */ /* 0x0045e200081004ff */
[----:B-1----:R-:W-:-:S02]  /*2ff0*/  LOP3.LUT P3, RZ, R6, 0x1, RZ, 0xc0, !PT ;  /* 0x0000000106ff7812 */ /* 0x002fc4000786c0ff */
[----:B------:R-:W-:-:S04]  /*3000*/  SEL R4, RZ, 0x1, P1 ;  /* 0x00000001ff047807 */ /* 0x000fc80000800000 */
[----:B------:R-:W-:Y:S02]  /*3010*/  LOP3.LUT R10, R10, R4, RZ, 0x3c, !PT ;  /* 0x000000040a0a7212 */ /* 0x000fe400078e3cff */
[----:B--2---:R-:W-:-:S04]  /*3020*/  SEL R2, RZ, 0x1, P0 ;  /* 0x00000001ff027807 */ /* 0x004fc80000000000 */
[----:B------:R-:W-:Y:S01]  /*3030*/  LOP3.LUT R9, R9, R2, RZ, 0x3c, !PT ;  /* 0x0000000209097212 */ /* 0x000fe200078e3cff */
[----:B------:R-:W-:Y:S06]  /*3040*/  @P3 BRA `(.L_x_53) ;  /* 0xfffffffc002c3947 */ /* 0x000fec000383ffff */
[----:B------:R-:W-:Y:S01]  /*3050*/  ULEA UR4, UR5, UR6, 0x3 ;  /* 0x0000000605047291 */ /* 0x000fe2000f8e18ff */
[----:B------:R-:W-:-:S08]  /*3060*/  SHF.L.U32 R2, R12, 0x1f, RZ ;  /* 0x0000001f0c027819 */ /* 0x000fd000000006ff */
[----:B------:R-:W1:Y:S02]  /*3070*/  SYNCS.PHASECHK.TRANS64 P0, [UR4+0xb0], R2 ;  /* 0x0000b002ff0075a7 */ /* 0x000e640008001004 */
[----:B-1----:R-:W-:Y:S05]  /*3080*/  @P0 BRA `(.L_x_54) ;  /* 0x0000000000080947 */ /* 0x002fea0003800000 */
[----:B------:R-:W1:Y:S02]  /*3090*/  SYNCS.PHASECHK.TRANS64.TRYWAIT P0, [UR4+0xb0], R2 ;  /* 0x0000b002ff0075a7 */ /* 0x000e640008001104 */
[----:B-1----:R-:W-:Y:S05]  /*30a0*/  @!P0 BRA `(.L_x_55) ;  /* 0x0000004c00588947 */ /* 0x002fea0003800000 */
.L_x_54:
[----:B------:R-:W-:-:S04]  /*30b0*/  UIADD3 UR7, UPT, UPT, UR5, 0x1, URZ ;  /* 0x0000000105077890 */ /* 0x000fc8000fffe0ff */
[----:B------:R-:W-:-:S04]  /*30c0*/  UISETP.NE.AND UP0, UPT, UR7, 0x2, UPT ;  /* 0x000000020700788c */ /* 0x000fc8000bf05270 */
[----:B------:R-:W-:Y:S02]  /*30d0*/  USEL UR8, URZ, 0x1, UP0 ;  /* 0x00000001ff087887 */ /* 0x000fe40008000000 */
[----:B------:R-:W-:-:S04]  /*30e0*/  USEL UR7, UR7, URZ, UP0 ;  /* 0x000000ff07077287 */ /* 0x000fc80008000000 */
[----:B------:R-:W-:Y:S01]  /*30f0*/  ULEA UR7, UR7, UR6, 0x3 ;  /* 0x0000000607077291 */ /* 0x000fe2000f8e18ff */
[----:B-1----:R-:W-:-:S04]  /*3100*/  LOP3.LUT R2, R12, UR8, RZ, 0x3c, !PT ;  /* 0x000000080c027c12 */ /* 0x002fc8000f8e3cff */
[----:B------:R-:W-:-:S04]  /*3110*/  SHF.L.U32 R0, R2, 0x1f, RZ ;  /* 0x0000001f02007819 */ /* 0x000fc800000006ff */
[----:B------:R-:W1:Y:S02]  /*3120*/  SYNCS.PHASECHK.TRANS64 P0, [UR7+0xb0], R0 ;  /* 0x0000b000ff0075a7 */ /* 0x000e640008001007 */
[----:B-1----:R-:W-:Y:S05]  /*3130*/  @P0 EXIT ;  /* 0x000000000000094d */ /* 0x002fea0003800000 */
[----:B------:R-:W-:Y:S02]  /*3140*/  SHF.L.U32 R2, R2, 0x1f, RZ ;  /* 0x0000001f02027819 */ /* 0x000fe400000006ff */
[----:B------:R-:W-:-:S07]  /*3150*/  MOV R0, UR7 ;  /* 0x0000000700007c02 */ /* 0x000fce0008000f00 */
.L_x_56:
[----:B-1----:R1:W2:Y:S02]  /*3160*/  SYNCS.PHASECHK.TRANS64.TRYWAIT P0, [R0+URZ+0xb0], R2 ;  /* 0x0000b002000075a7 */ /* 0x0022a400080011ff */
[----:B--2---:R-:W-:Y:S05]  /*3170*/  @!P0 NANOSLEEP.SYNCS 0x989680 ;  /* 0x009896800000895d */ /* 0x004fea0003900000 */
[----:B------:R-:W2:Y:S02]  /*3180*/  @!P0 SYNCS.PHASECHK.TRANS64 P0, [R0+URZ+0xb0], R2 ;  /* 0x0000b002000085a7 */ /* 0x000ea400080010ff */
[----:B--2---:R-:W-:Y:S05]  /*3190*/  @P0 EXIT ;  /* 0x000000000000094d */ /* 0x004fea0003800000 */
[----:B------:R-:W-:Y:S05]  /*31a0*/  BRA `(.L_x_56) ;  /* 0xfffffffc00ec7947 */ /* 0x000fea000383ffff */
.L_x_49:
[----:B------:R-:W-:Y:S05]  /*31b0*/  BRA.U UP4, `(.L_x_57) ;  /* 0x0000001104447547 */ /* 0x000fea000b800000 */
[----:B------:R-:W-:Y:S01]  /*31c0*/  UMOV UR4, 0x40 ;  /* 0x0000004000047882 */ /* 0x000fe20000000000 */
[----:B------:R-:W-:Y:S01]  /*31d0*/  NOP ;  /* 0x0000000000007918 */ /* 0x000fe20000000000 */
[----:B------:R-:W-:Y:S01]  /*31e0*/  ULEA UR5, UR54, UR4, 0x18 ;  /* 0x0000000436057291 */ /* 0x000fe2000f8ec0ff */
[----:B------:R-:W-:Y:S02]  /*31f0*/  UMOV UR6, 0x400 ;  /* 0x0000040000067882 */ /* 0x000fe40000000000 */
[----:B------:R-:W-:-:S06]  /*3200*/  ULEA UR6, UR54, UR6, 0x18 ;  /* 0x0000000636067291 */ /* 0x000fcc000f8ec0ff */
[----:B------:R-:W1:Y:S02]  /*3210*/  LDS.U8 R0, [UR5+0x1c] ;  /* 0x00001c05ff007984 */ /* 0x000e640008000000 */
[----:B-1----:R-:W-:-:S13]  /*3220*/  ISETP.NE.AND P0, PT, R0, RZ, PT ;  /* 0x000000ff0000720c */ /* 0x002fda0003f05270 */
[----:B------:R-:W-:Y:S05]  /*3230*/  @P0 BRA `(.L_x_58) ;  /* 0x0000000000580947 */ /* 0x000fea0003800000 */
[----:B------:R-:W-:-:S13]  /*3240*/  ELECT P0, URZ, PT ;  /* 0x0000000000ff782f */ /* 0x000fda0003800000 */
[----:B------:R-:W-:Y:S05]  /*3250*/  @!P0 BRA `(.L_x_59) ;  /* 0x0000000000608947 */ /* 0x000fea0003800000 */
[----:B------:R-:W-:Y:S01]  /*3260*/  UMOV UR4, 0x10 ;  /* 0x0000001000047882 */ /* 0x000fe20000000000 */
[----:B------:R-:W-:Y:S01]  /*3270*/  HFMA2 R0, -RZ, RZ, 0, 5.9604644775390625e-08 ;  /* 0x00000001ff007431 */ /* 0x000fe200000001ff */
[----:B------:R-:W-:-:S03]  /*3280*/  MOV R3, 0xffff ;  /* 0x0000ffff00037802 */ /* 0x000fc60000000f00 */
[----:B------:R-:W-:Y:S04]  /*3290*/  DEPBAR.LE SB1, 0x36 ;  /* 0x00009d800000791a */ /* 0x000fe80000000000 */
[----:B------:R-:W1:Y:S02]  /*32a0*/  UTCATOMSWS.FIND_AND_SET.ALIGN UP0, UR4, UR4 ;  /* 0x00000004000475e3 */ /* 0x000e640008000800 */
[----:B-1----:R-:W-:Y:S01]  /*32b0*/  MOV R4, UR4 ;  /* 0x0000000400047c02 */ /* 0x002fe20008000f00 */
[----:B------:R-:W-:Y:S06]  /*32c0*/  BRA.U UP0, `(.L_x_60) ;  /* 0x0000000100187547 */ /* 0x000fec000b800000 */
.L_x_61:
[----:B------:R-:W-:Y:S05]  /*32d0*/  NANOSLEEP 0x64 ;  /* 0x000000640000795d */ /* 0x000fea0003800000 */
[----:B------:R-:W-:-:S05]  /*32e0*/  UMOV UR4, 0x10 ;  /* 0x0000001000047882 */ /* 0x000fca0000000000 */
[----:B------:R-:W-:Y:S04]  /*32f0*/  DEPBAR.LE SB1, 0x36 ;  /* 0x00009d800000791a */ /* 0x000fe80000000000 */
[----:B------:R-:W1:Y:S02]  /*3300*/  UTCATOMSWS.FIND_AND_SET.ALIGN UP0, UR4, UR4 ;  /* 0x00000004000475e3 */ /* 0x000e640008000800 */
[----:B-1----:R-:W-:Y:S01]  /*3310*/  MOV R4, UR4 ;  /* 0x0000000400047c02 */ /* 0x002fe20008000f00 */
[----:B------:R-:W-:Y:S05]  /*3320*/  BRA.U !UP0, `(.L_x_61) ;  /* 0xfffffffd08e87547 */ /* 0x000fea000b83ffff */
.L_x_60:
[-C--:B------:R-:W-:Y:S02]  /*3330*/  SHF.L.U32 R3, R3, R4.reuse, RZ ;  /* 0x0000000403037219 */ /* 0x080fe400000006ff */
[----:B------:R-:W-:Y:S01]  /*3340*/  SHF.L.U32 R0, R0, R4, RZ ;  /* 0x0000000400007219 */ /* 0x000fe200000006ff */
[----:B------:R-:W-:Y:S02]  /*3350*/  IMAD.SHL.U32 R4, R4, 0x20, RZ ;  /* 0x0000002004047824 */ /* 0x000fe400078e00ff */
[----:B------:R1:W-:Y:S04]  /*3360*/  ATOMS.OR RZ, [UR5+0x14], R3 ;  /* 0x00001403ffff798c */ /* 0x0003e8000b000005 */
[----:B------:R1:W-:Y:S04]  /*3370*/  ATOMS.OR RZ, [UR5+0x18], R0 ;  /* 0x00001800ffff798c */ /* 0x0003e8000b000005 */
[----:B------:R1:W-:Y:S01]  /*3380*/  STS [UR6+0x150], R4 ;  /* 0x00015004ff007988 */ /* 0x0003e20008000806 */
[----:B------:R-:W-:Y:S05]  /*3390*/  BRA `(.L_x_59) ;  /* 0x0000000000107947 */ /* 0x000fea0003800000 */
.L_x_58:
[----:B------:R-:W-:Y:S02]  /*33a0*/  MOV R0, 0xffffffff ;  /* 0xffffffff00007802 */ /* 0x000fe40000000f00 */
[----:B------:R-:W-:-:S03]  /*33b0*/  MOV R4, 0x33e0 ;  /* 0x000033e000047802 */ /* 0x000fc60000000f00 */
[----:B------:R1:W-:Y:S04]  /*33c0*/  STS [UR6+0x150], R0 ;  /* 0x00015000ff007988 */ /* 0x0003e80008000806 */
[----:B-1---5:R-:W-:Y:S05]  /*33d0*/  CALL.REL.NOINC `($__internal_1_$__cuda_sm10x_tcgen05_guardrail_trap_phase_invalid_during_alloc) ;  /* 0x0000005000307944 */ /* 0x022fea0003c00000 */
.L_x_59:
[----:B------:R-:W-:Y:S05]  /*33e0*/  WARPSYNC.ALL ;  /* 0x0000000000007948 */ /* 0x000fea0003800000 */
[----:B------:R-:W2:Y:S01]  /*33f0*/  S2UR UR4, SR_CgaCtaId ;  /* 0x00000000000479c3 */ /* 0x000ea20000008800 */
[----:B------:R-:W-:Y:S01]  /*3400*/  UMOV UR41, 0x400 ;  /* 0x0000040000297882 */ /* 0x000fe20000000000 */
[----:B------:R-:W-:-:S06]  /*3410*/  NOP ;  /* 0x0000000000007918 */ /* 0x000fcc0000000000 */
[----:B------:R-:W-:Y:S06]  /*3420*/  BAR.ARV 0x6, 0xa0 ;  /* 0x0182800000007b1d */ /* 0x000fec0000002000 */
[----:B------:R-:W3:Y:S01]  /*3430*/  LDCU UR6, c[0x0][0x38c] ;  /* 0x00007180ff0677ac */ /* 0x000ee20008000800 */
[----:B------:R-:W-:Y:S01]  /*3440*/  LOP3.LUT R2, R2, 0xffff, RZ, 0xc0, !PT ;  /* 0x0000ffff02027812 */ /* 0x000fe200078ec0ff */
[----:B------:R-:W-:Y:S01]  /*3450*/  IMAD.MOV.U32 R11, RZ, RZ, 0x1 ;  /* 0x00000001ff0b7424 */ /* 0x000fe200078e00ff */
[----:B------:R-:W-:Y:S01]  /*3460*/  CS2R R8, SRZ ;  /* 0x0000000000087805 */ /* 0x000fe2000001ff00 */
[----:B------:R-:W4:Y:S01]  /*3470*/  LDCU UR7, c[0x0][0x38c] ;  /* 0x00007180ff0777ac */ /* 0x000f220008000800 */
[----:B------:R-:W-:Y:S01]  /*3480*/  R2UR UR42, R2 ;  /* 0x00000000022a72ca */ /* 0x000fe200000e0000 */
[----:B------:R-:W-:Y:S01]  /*3490*/  IMAD.MOV.U32 R10, RZ, RZ, RZ ;  /* 0x000000ffff0a7224 */ /* 0x000fe200078e00ff */
[----:B------:R-:W-:Y:S01]  /*34a0*/  UMOV UR45, URZ ;  /* 0x000000ff002d7c82 */ /* 0x000fe20008000000 */
[----:B------:R-:W-:Y:S01]  /*34b0*/  UMOV UR39, URZ ;  /* 0x000000ff00277c82 */ /* 0x000fe20008000000 */
[----:B--2---:R-:W-:Y:S01]  /*34c0*/  ULEA UR41, UR4, UR41, 0x18 ;  /* 0x0000002904297291 */ /* 0x004fe2000f8ec0ff */
[----:B------:R-:W-:Y:S01]  /*34d0*/  UMOV UR62, 0x0 ;  /* 0x00000000003e7882 */ /* 0x000fe20000000000 */
[----:B------:R-:W-:-:S02]  /*34e0*/  UMOV UR63, 0x4100490 ;  /* 0x04100490003f7882 */ /* 0x000fc40000000000 */
[----:B------:R-:W-:Y:S02]  /*34f0*/  UIADD3 UR5, UPT, UPT, UR41, 0x3400, URZ ;  /* 0x0000340029057890 */ /* 0x000fe4000fffe0ff */
[----:B------:R-:W-:Y:S02]  /*3500*/  UIADD3 UR4, UPT, UPT, UR41, 0x1b400, URZ ;  /* 0x0001b40029047890 */ /* 0x000fe4000fffe0ff */
[----:B---3--:R-:W-:Y:S01]  /*3510*/  UIADD3 UR6, UPT, UPT, UR6, 0x7f, URZ ;  /* 0x0000007f06067890 */ /* 0x008fe2000fffe0ff */
[----:B-1----:R-:W1:Y:S01]  /*3520*/  LDS R0, [UR41+0x150] ;  /* 0x00015029ff007984 */ /* 0x002e620008000800 */
[----:B------:R-:W-:Y:S02]  /*3530*/  USHF.R.U32.HI UR5, URZ, 0x4, UR5 ;  /* 0x00000004ff057899 */ /* 0x000fe40008011605 */
[----:B------:R-:W-:Y:S02]  /*3540*/  USHF.R.S32.HI UR47, URZ, 0x1f, UR6 ;  /* 0x0000001fff2f7899 */ /* 0x000fe40008011406 */
[----:B------:R-:W-:-:S02]  /*3550*/  USHF.R.U32.HI UR4, URZ, 0x4, UR4 ;  /* 0x00000004ff047899 */ /* 0x000fc40008011604 */
[----:B------:R-:W-:Y:S02]  /*3560*/  ULEA.HI UR47, UR47, UR6, URZ, 0x7 ;  /* 0x000000062f2f7291 */ /* 0x000fe4000f8f38ff */
[----:B------:R-:W-:Y:S02]  /*3570*/  ULOP3.LUT UR5, UR5, 0x3fff, URZ, 0xc0, !UPT ;  /* 0x00003fff05057892 */ /* 0x000fe4000f8ec0ff */
[----:B------:R-:W-:Y:S02]  /*3580*/  USHF.R.S32.HI UR47, URZ, 0x7, UR47 ;  /* 0x00000007ff2f7899 */ /* 0x000fe4000801142f */
[----:B------:R-:W-:Y:S02]  /*3590*/  ULOP3.LUT UR4, UR4, 0x3fff, URZ, 0xc0, !UPT ;  /* 0x00003fff04047892 */ /* 0x000fe4000f8ec0ff */
[----:B------:R-:W-:Y:S01]  /*35a0*/  UISETP.LT.AND UP0, UPT, UR47, 0x1, UPT ;  /* 0x000000012f00788c */ /* 0x000fe2000bf01270 */
[----:B------:R-:W-:Y:S01]  /*35b0*/  UMOV UR60, 0x0 ;  /* 0x00000000003c7882 */ /* 0x000fe20000000000 */
[----:B------:R-:W-:-:S02]  /*35c0*/  UMOV UR61, 0x4100490 ;  /* 0x04100490003d7882 */ /* 0x000fc40000000000 */
[----:B------:R-:W-:Y:S01]  /*35d0*/  USEL UR64, UR47, 0x1, !UP0 ;  /* 0x000000012f407887 */ /* 0x000fe2000c000000 */
[----:B------:R-:W-:Y:S01]  /*35e0*/  UMOV UR58, 0x0 ;  /* 0x00000000003a7882 */ /* 0x000fe20000000000 */
[----:B------:R-:W-:Y:S01]  /*35f0*/  UMOV UR59, 0x4100490 ;  /* 0x04100490003b7882 */ /* 0x000fe20000000000 */
[----:B------:R-:W-:Y:S01]  /*3600*/  UMOV UR56, 0x0 ;  /* 0x0000000000387882 */ /* 0x000fe20000000000 */
[----:B------:R-:W-:Y:S01]  /*3610*/  UMOV UR57, 0x4100490 ;  /* 0x0410049000397882 */ /* 0x000fe20000000000 */
[----:B------:R-:W-:Y:S01]  /*3620*/  UMOV UR54, 0x0 ;  /* 0x0000000000367882 */ /* 0x000fe20000000000 */
[----:B------:R-:W-:Y:S01]  /*3630*/  UMOV UR55, 0x4100490 ;  /* 0x0410049000377882 */ /* 0x000fe20000000000 */
[----:B------:R-:W-:Y:S01]  /*3640*/  UMOV UR52, 0x0 ;  /* 0x0000000000347882 */ /* 0x000fe20000000000 */
[----:B------:R-:W-:Y:S01]  /*3650*/  UMOV UR53, 0x4100490 ;  /* 0x0410049000357882 */ /* 0x000fe20000000000 */
[----:B------:R-:W-:Y:S02]  /*3660*/  ULOP3.LUT UR43, UR5, 0x10000, URZ, 0xfc, !UPT ;  /* 0x00010000052b7892 */ /* 0x000fe4000f8efcff */
[----:B------:R-:W-:-:S02]  /*3670*/  ULOP3.LUT UR44, UR4, 0x10000, URZ, 0xfc, !UPT ;  /* 0x00010000042c7892 */ /* 0x000fc4000f8efcff */
[----:B------:R-:W-:Y:S02]  /*3680*/  UIADD3 UR64, UPT, UPT, -UR64, URZ, URZ ;  /* 0x000000ff40407290 */ /* 0x000fe4000fffe1ff */
[----:B----4-:R-:W-:Y:S01]  /*3690*/  UISETP.GE.AND UP4, UPT, UR7, 0x1, UPT ;  /* 0x000000010700788c */ /* 0x010fe2000bf86270 */
[----:B------:R-:W-:Y:S01]  /*36a0*/  UMOV UR50, 0x0 ;  /* 0x0000000000327882 */ /* 0x000fe20000000000 */
[----:B------:R-:W-:Y:S01]  /*36b0*/  UMOV UR51, 0x4100490 ;  /* 0x0410049000337882 */ /* 0x000fe20000000000 */
[----:B------:R-:W-:Y:S01]  /*36c0*/  UMOV UR48, 0x0 ;  /* 0x0000000000307882 */ /* 0x000fe20000000000 */
[----:B-1----:R-:W-:Y:S01]  /*36d0*/  R2UR UR65, R0 ;  /* 0x00000000004172ca */ /* 0x002fe200000e0000 */
[----:B------:R-:W-:-:S14]  /*36e0*/  UMOV UR49, 0x4100490 ;  /* 0x0410049000317882 */ /* 0x000fdc0000000000 */
.L_x_68:
[----:B------:R-:W-:Y:S02]  /*36f0*/  LEA R0, R10, UR41, 0x3 ;  /* 0x000000290a007c11 */ /* 0x000fe4000f8e18ff */
[----:B------:R-:W-:Y:S02]  /*3700*/  SHF.L.U32 R2, R9, 0x1f, RZ ;  /* 0x0000001f09027819 */ /* 0x000fe400000006ff */
[----:B------:R-:W-:Y:S01]  /*3710*/  PLOP3.LUT P0, PT, PT, PT, UP4, 0x80, 0x8 ;  /* 0x000000000008781c */ /* 0x000fe20003f0f048 */
[----:B------:R-:W-:Y:S01]  /*3720*/  VIADD R3, R0, 0xb0 ;  /* 0x000000b000037836 */ /* 0x000fe20000000000 */
[----:B-1----:R-:W1:Y:S02]  /*3730*/  SYNCS.PHASECHK.TRANS64.TRYWAIT P1, [R0+URZ+0xa0], R2 ;  /* 0x0000a002000075a7 */ /* 0x002e6400080211ff */
[----:B-1-3--:R-:W-:Y:S09]  /*3740*/  @!P1 BRA `(.L_x_62) ;  /* 0x0000004400c89947 */ /* 0x00aff20003800000 */
.L_x_143:
[----:B------:R-:W-:Y:S01]  /*3750*/  LEA R4, R10, UR41, 0x4 ;  /* 0x000000290a047c11 */ /* 0x000fe2000f8e20ff */
[----:B------:R-:W-:Y:S01]  /*3760*/  @UP4 ULEA UR4, UR39, UR41, 0x3 ;  /* 0x0000002927044291 */ /* 0x000fe2000f8e18ff */
[----:B------:R-:W-:Y:S01]  /*3770*/  PLOP3.LUT P2, PT, PT, PT, PT, 0x80, 0x8 ;  /* 0x000000000008781c */ /* 0x000fe20003f4f070 */
[----:B------:R-:W-:Y:S01]  /*3780*/  ULEA UR46, UR45, UR41, 0x3 ;  /* 0x000000292d2e7291 */ /* 0x000fe2000f8e18ff */
[----:B------:R-:W-:Y:S02]  /*3790*/  PRMT R3, RZ, 0x654, R3 ;  /* 0x00000654ff037816 */ /* 0x000fe40000000003 */
[----:B------:R-:W2:Y:S01]  /*37a0*/  LDS.128 R4, [R4+0x130] ;  /* 0x0001300004047984 */ /* 0x000ea20000000c00 */
[----:B-1----:R-:W-:Y:S02]  /*37b0*/  @P0 SHF.L.U32 R2, R8, 0x1f, RZ ;  /* 0x0000001f08020819 */ /* 0x002fe400000006ff */
[----:B------:R-:W-:Y:S01]  /*37c0*/  SHF.L.U32 R0, R11, 0x1f, RZ ;  /* 0x0000001f0b007819 */ /* 0x000fe200000006ff */
[----:B------:R-:W-:Y:S01]  /*37d0*/  @!PT LDS RZ, [RZ] ;  /* 0x00000000fffff984 */ /* 0x000fe20000000800 */
[----:B------:R-:W-:Y:S01]  /*37e0*/  @!PT LDS RZ, [RZ] ;  /* 0x00000000fffff984 */ /* 0x000fe20000000800 */
[----:B------:R-:W-:Y:S01]  /*37f0*/  @!PT LDS RZ, [RZ] ;  /* 0x00000000fffff984 */ /* 0x000fe20000000800 */
[----:B------:R-:W-:Y:S01]  /*3800*/  @!PT LDS RZ, [RZ] ;  /* 0x00000000fffff984 */ /* 0x000fe20000000800 */
[----:B------:R1:W-:Y:S06]  /*3810*/  MEMBAR.ALL.CTA ;  /* 0x0000000000007992 */ /* 0x0003ec0000008000 */
[----:B-1----:R-:W1:Y:S02]  /*3820*/  FENCE.VIEW.ASYNC.S ;  /* 0x00000000000073c6 */ /* 0x002e640000000000 */
[----:B-1----:R1:W-:Y:S01]  /*3830*/  SYNCS.ARRIVE.TRANS64.RED.A1T0 RZ, [R3+URZ], RZ ;  /* 0x000000ff03ff79a7 */ /* 0x0023e200081004ff */
[----:B------:R1:W3:Y:S01]  /*3840*/  @P0 SYNCS.PHASECHK.TRANS64.TRYWAIT P2, [UR4], R2 ;  /* 0x00000002ff0005a7 */ /* 0x0002e20008041104 */
[----:B------:R-:W-:Y:S01]  /*3850*/  ULEA.HI UR4, UR45, UR45, URZ, 0x1 ;  /* 0x0000002d2d047291 */ /* 0x000fe2000f8f08ff */
[----:B--2---:R-:W-:-:S03]  /*3860*/  LOP3.LUT P1, RZ, R6, 0x1, RZ, 0xc0, !PT ;  /* 0x0000000106ff7812 */ /* 0x004fc6000782c0ff */
[----:B------:R-:W-:Y:S02]  /*3870*/  USHF.L.U32 UR5, UR4, 0x5, URZ ;  /* 0x0000000504057899 */ /* 0x000fe400080006ff */
[----:B------:R-:W-:Y:S02]  /*3880*/  ULOP3.LUT UR36, UR4, 0xffe, URZ, 0xc0, !UPT ;  /* 0x00000ffe04247892 */ /* 0x000fe4000f8ec0ff */
[----:B------:R-:W-:Y:S02]  /*3890*/  ULOP3.LUT UR4, UR5, 0xffffffc0, URZ, 0xc0, !UPT ;  /* 0xffffffc005047892 */ /* 0x000fe4000f8ec0ff */
[----:B------:R-:W-:Y:S02]  /*38a0*/  UIADD3 UR36, UPT, UPT, -UR36, UR45, URZ ;  /* 0x0000002d24247290 */ /* 0x000fe4000fffe1ff */
[----:B------:R-:W-:Y:S01]  /*38b0*/  UIADD3 UR4, UPT, UPT, UR65, UR4, URZ ;  /* 0x0000000441047290 */ /* 0x000fe2000fffe0ff */
[----:B------:R-:W2:Y:S03]  /*38c0*/  SYNCS.PHASECHK.TRANS64.TRYWAIT P0, [UR46+0xe0], R0 ;  /* 0x0000e000ff0075a7 */ /* 0x000ea6000800112e */
[----:B------:R-:W-:Y:S01]  /*38d0*/  ULEA UR36, UR36, UR4, 0x14 ;  /* 0x0000000424247291 */ /* 0x000fe2000f8ea0ff */
[----:B-123--:R-:W-:Y:S11]  /*38e0*/  @!P0 BRA `(.L_x_63) ;  /* 0x0000004400748947 */ /* 0x00eff60003800000 */
.L_x_145:
[----:B------:R-:W-:Y:S01]  /*38f0*/  IADD3 R10, PT, PT, R10, 0x1, RZ ;  /* 0x000000010a0a7810 */ /* 0x000fe20007ffe0ff */
[----:B------:R-:W-:Y:S06]  /*3900*/  BRA.U !UP4, `(.L_x_64) ;  /* 0x000000050c107547 */ /* 0x000fec000b800000 */
[----:B------:R-:W-:Y:S01]  /*3910*/  UPLOP3.LUT UP2, UPT, UPT, UPT, UPT, 0x40, 0x4 ;  /* 0x000000000004789c */ /* 0x000fe20003f4e870 */
[----:B------:R-:W-:Y:S01]  /*3920*/  UMOV UR38, UR64 ;  /* 0x0000004000267c82 */ /* 0x000fe20008000000 */
[----:B------:R-:W-:Y:S01]  /*3930*/  UMOV UR37, UR47 ;  /* 0x0000002f00257c82 */ /* 0x000fe20008000000 */
[----:B------:R-:W-:-:S08]  /*3940*/  UMOV UR5, UR39 ;  /* 0x0000002700057c82 */ /* 0x000fd00008000000 */
.L_x_67:
[----:B------:R-:W-:Y:S02]  /*3950*/  UIADD3 UR38, UPT, UPT, UR38, 0x1, URZ ;  /* 0x0000000126267890 */ /* 0x000fe4000fffe0ff */
[----:B------:R-:W-:Y:S02]  /*3960*/  ULEA UR7, UR5, UR41, 0x3 ;  /* 0x0000002905077291 */ /* 0x000fe4000f8e18ff */
[----:B------:R-:W-:Y:S01]  /*3970*/  UISETP.NE.AND UP3, UPT, UR38, URZ, UPT ;  /* 0x000000ff2600728c */ /* 0x000fe2000bf65270 */
[----:B--23--:R-:W-:Y:S10]  /*3980*/  @P2 BRA `(.L_x_65) ;  /* 0x00000000000c2947 */ /* 0x00cff40003800000 */
[----:B-1----:R-:W-:Y:S04]  /*3990*/  SHF.L.U32 R2, R8, 0x1f, RZ ;  /* 0x0000001f08027819 */ /* 0x002fe800000006ff */
[----:B------:R-:W1:Y:S02]  /*39a0*/  SYNCS.PHASECHK.TRANS64.TRYWAIT P0, [UR7], R2 ;  /* 0x00000002ff0075a7 */ /* 0x000e640008001107 */
[----:B-1----:R-:W-:Y:S05]  /*39b0*/  @!P0 BRA `(.L_x_66) ;  /* 0x0000004400588947 */ /* 0x002fea0003800000 */
.L_x_65:
[----:B------:R-:W-:Y:S01]  /*39c0*/  UISETP.NE.AND UP0, UPT, UR37, 0x1, UPT ;  /* 0x000000012500788c */ /* 0x000fe2000bf05270 */
[----:B------:R-:W-:Y:S01]  /*39d0*/  PLOP3.LUT P2, PT, PT, PT, PT, 0x80, 0x8 ;  /* 0x000000000008781c */ /* 0x000fe20003f4f070 */
[----:B------:R-:W-:Y:S02]  /*39e0*/  UIADD3 UR4, UPT, UPT, UR5, 0x1, URZ ;  /* 0x0000000105047890 */ /* 0x000fe4000fffe0ff */
[----:B------:R-:W-:Y:S02]  /*39f0*/  UIADD3 UR40, UPT, UPT, UR7, 0x30, URZ ;  /* 0x0000003007287890 */ /* 0x000fe4000fffe0ff */
[----:B------:R-:W-:Y:S01]  /*3a00*/  UISETP.NE.AND UP1, UPT, UR4, 0x6, UPT ;  /* 0x000000060400788c */ /* 0x000fe2000bf25270 */
[----:B------:R-:W-:Y:S01]  /*3a10*/  PLOP3.LUT P0, PT, PT, PT, UP0, 0x80, 0x8 ;  /* 0x000000000008781c */ /* 0x000fe20003f0f008 */
[----:B------:R-:W-:Y:S02]  /*3a20*/  UIADD3 UR37, UPT, UPT, UR37, -0x1, URZ ;  /* 0xffffffff25257890 */ /* 0x000fe4000fffe0ff */
[----:B------:R-:W-:Y:S02]  /*3a30*/  USEL UR6, URZ, 0x1, UP1 ;  /* 0x00000001ff067887 */ /* 0x000fe40008800000 */
[----:B------:R-:W-:Y:S01]  /*3a40*/  USEL UR39, UR4, URZ, UP1 ;  /* 0x000000ff04277287 */ /* 0x000fe20008800000 */
[----:B------:R-:W-:Y:S01]  /*3a50*/  UMOV UR7, 0x40004040 ;  /* 0x4000404000077882 */ /* 0x000fe20000000000 */
[----:B------:R-:W-:Y:S02]  /*3a60*/  UMOV UR35, 0x40004040 ;  /* 0x4000404000237882 */ /* 0x000fe40000000000 */
[----:B------:R-:W-:Y:S01]  /*3a70*/  @UP0 ULEA UR4, UR39, UR41, 0x3 ;  /* 0x0000002927040291 */ /* 0x000fe2000f8e18ff */
[----:B------:R-:W-:Y:S01]  /*3a80*/  LOP3.LUT R8, R8, UR6, RZ, 0x3c, !PT ;  /* 0x0000000608087c12 */ /* 0x000fe2000f8e3cff */
[----:B------:R-:W-:Y:S01]  /*3a90*/  ULEA UR6, UR5, UR44, 0xa ;  /* 0x0000002c05067291 */ /* 0x000fe2000f8e50ff */
[----:B------:R-:W-:Y:S02]  /*3aa0*/  UMOV UR33, 0x40004040 ;  /* 0x4000404000217882 */ /* 0x000fe40000000000 */
[----:B-1----:R-:W-:Y:S01]  /*3ab0*/  @P0 SHF.L.U32 R0, R8, 0x1f, RZ ;  /* 0x0000001f08000819 */ /* 0x002fe200000006ff */
[----:B------:R-:W-:Y:S02]  /*3ac0*/  UIADD3 UR34, UPT, UPT, UR6, 0x2, URZ ;  /* 0x0000000206227890 */ /* 0x000fe4000fffe0ff */
[----:B------:R-:W-:Y:S01]  /*3ad0*/  UIADD3 UR30, UPT, UPT, UR6, 0x4, URZ ;  /* 0x00000004061e7890 */ /* 0x000fe2000fffe0ff */
[----:B------:R2:W3:Y:S01]  /*3ae0*/  @P0 SYNCS.PHASECHK.TRANS64.TRYWAIT P2, [UR4], R0 ;  /* 0x00000000ff0005a7 */ /* 0x0004e20008041104 */
[----:B------:R-:W-:Y:S02]  /*3af0*/  ULEA UR4, UR5, UR43, 0xa ;  /* 0x0000002b05047291 */ /* 0x000fe4000f8e50ff */
[----:B------:R-:W-:Y:S02]  /*3b00*/  UIADD3 UR26, UPT, UPT, UR6, 0x6, URZ ;  /* 0x00000006061a7890 */ /* 0x000fe4000fffe0ff */
        /* <DEDUP_REMOVED lines=10> */
[----:B------:R-:W-:Y:S01]  /*3bb0*/  UIADD3 UR8, UPT, UPT, UR4, 0x206, URZ ;  /* 0x0000020604087890 */ /* 0x000fe2000fffe0ff */
[----:B------:R-:W-:Y:S01]  /*3bc0*/  UMOV UR5, 0x40004040 ;  /* 0x4000404000057882 */ /* 0x000fe20000000000 */
[----:B------:R-:W-:Y:S01]  /*3bd0*/  UMOV UR31, 0x40004040 ;  /* 0x40004040001f7882 */ /* 0x000fe20000000000 */
[----:B------:R1:W-:Y:S01]  /*3be0*/  UTCHMMA gdesc[UR4], gdesc[UR6], tmem[UR36], tmem[UR62], idesc[UR63], UP2 ;  /* 0x00ff3e06040075ea */ /* 0x0003e20009000024 */
[----:B------:R-:W-:Y:S01]  /*3bf0*/  UPLOP3.LUT UP2, UPT, UPT, UPT, UPT, 0x80, 0x8 ;  /* 0x000000000008789c */ /* 0x000fe20003f4f070 */
[----:B------:R2:W-:Y:S01]  /*3c00*/  UTCHMMA gdesc[UR32], gdesc[UR34], tmem[UR36], tmem[UR60], idesc[UR61], UPT ;  /* 0x00ff3c22200075ea */ /* 0x0005e2000b800024 */
[----:B------:R-:W-:Y:S01]  /*3c10*/  UMOV UR29, 0x40004040 ;  /* 0x40004040001d7882 */ /* 0x000fe20000000000 */
[----:B------:R-:W-:Y:S01]  /*3c20*/  UMOV UR27, 0x40004040 ;  /* 0x40004040001b7882 */ /* 0x000fe20000000000 */
        /* <DEDUP_REMOVED lines=12> */
[----:B------:R-:W-:Y:S01]  /*3cf0*/  UMOV UR9, 0x40004040 ;  /* 0x4000404000097882 */ /* 0x000fe20000000000 */
[----:B------:R2:W-:Y:S01]  /*3d00*/  UTCHMMA gdesc[UR12], gdesc[UR14], tmem[UR36], tmem[UR50], idesc[UR51], UPT ;  /* 0x00ff320e0c0075ea */ /* 0x0005e2000b800024 */
[----:B------:R2:W-:Y:S01]  /*3d10*/  UTCHMMA gdesc[UR8], gdesc[UR10], tmem[UR36], tmem[UR48], idesc[UR49], UPT ;  /* 0x00ff300a080075ea */ /* 0x0005e2000b800024 */
[----:B------:R2:W-:Y:S01]  /*3d20*/  UTCBAR.MULTICAST [UR40], URZ, UR42 ;  /* 0x000000ff280073e9 */ /* 0x0005e2000800082a */
[----:B-1----:R-:W-:Y:S01]  /*3d30*/  UMOV UR5, UR39 ;  /* 0x0000002700057c82 */ /* 0x002fe20008000000 */
[----:B------:R-:W-:Y:S05]  /*3d40*/  BRA.U UP3, `(.L_x_67) ;  /* 0xfffffffd03007547 */ /* 0x000fea000b83ffff */
.L_x_64:
[----:B------:R-:W-:Y:S01]  /*3d50*/  UIADD3 UR4, UPT, UPT, UR45, 0x1, URZ ;  /* 0x000000012d047890 */ /* 0x000fe2000fffe0ff */
[C---:B------:R-:W-:Y:S01]  /*3d60*/  ISETP.NE.AND P0, PT, R10.reuse, 0x2, PT ;  /* 0x000000020a00780c */ /* 0x040fe20003f05270 */
[----:B------:R-:W-:Y:S02]  /*3d70*/  UIADD3 UR5, UPT, UPT, UR46, 0xc0, URZ ;  /* 0x000000c02e057890 */ /* 0x000fe4000fffe0ff */
[----:B------:R-:W-:Y:S01]  /*3d80*/  UISETP.NE.AND UP0, UPT, UR4, 0x4, UPT ;  /* 0x000000040400788c */ /* 0x000fe2000bf05270 */
[----:B-12---:R-:W-:Y:S02]  /*3d90*/  SEL R0, RZ, 0x1, P0 ;  /* 0x00000001ff007807 */ /* 0x006fe40000000000 */
[----:B------:R-:W-:Y:S01]  /*3da0*/  SEL R10, R10, RZ, P0 ;  /* 0x000000ff0a0a7207 */ /* 0x000fe20000000000 */
[----:B------:R-:W-:Y:S01]  /*3db0*/  USEL UR6, URZ, 0x1, UP0 ;  /* 0x00000001ff067887 */ /* 0x000fe20008000000 */
[----:B------:R-:W-:Y:S01]  /*3dc0*/  LOP3.LUT R9, R9, R0, RZ, 0x3c, !PT ;  /* 0x0000000009097212 */ /* 0x000fe200078e3cff */
[----:B------:R-:W-:Y:S01]  /*3dd0*/  USEL UR45, UR4, URZ, UP0 ;  /* 0x000000ff042d7287 */ /* 0x000fe20008000000 */
[----:B------:R1:W-:Y:S03]  /*3de0*/  UTCBAR [UR5], URZ ;  /* 0x000000ff050073e9 */ /* 0x0003e600080000ff */
[----:B------:R-:W-:Y:S01]  /*3df0*/  LOP3.LUT R11, R11, UR6, RZ, 0x3c, !PT ;  /* 0x000000060b0b7c12 */ /* 0x000fe2000f8e3cff */
[----:B------:R-:W-:Y:S07]  /*3e00*/  @P1 BRA `(.L_x_68) ;  /* 0xfffffff800381947 */ /* 0x000fee000383ffff */
[----:B------:R-:W2:Y:S01]  /*3e10*/  S2UR UR8, SR_CgaCtaId ;  /* 0x00000000000879c3 */ /* 0x000ea20000008800 */
[----:B------:R-:W-:Y:S01]  /*3e20*/  ELECT P0, URZ, PT ;  /* 0x0000000000ff782f */ /* 0x000fe20003800000 */
[----:B------:R-:W-:Y:S01]  /*3e30*/  IMAD.MOV.U32 R0, RZ, RZ, 0x1 ;  /* 0x00000001ff007424 */ /* 0x000fe200078e00ff */
[----:B------:R-:W-:Y:S01]  /*3e40*/  UIADD3 UR41, UPT, UPT, UR41, 0xe0, URZ ;  /* 0x000000e029297890 */ /* 0x000fe2000fffe0ff */
[----:B------:R-:W-:Y:S01]  /*3e50*/  SHF.L.U32 R2, R11, 0x1f, RZ ;  /* 0x0000001f0b027819 */ /* 0x000fe200000006ff */
[----:B------:R-:W-:-:S03]  /*3e60*/  UMOV UR4, 0x40 ;  /* 0x0000004000047882 */ /* 0x000fc60000000000 */
[----:B------:R-:W-:Y:S01]  /*3e70*/  UVIRTCOUNT.DEALLOC.SMPOOL 0x80 ;  /* 0x000000800000784c */ /* 0x000fe20000000000 */
[----:B--2---:R-:W-:Y:S02]  /*3e80*/  ULEA UR8, UR8, UR4, 0x18 ;  /* 0x0000000408087291 */ /* 0x004fe4000f8ec0ff */
[----:B------:R-:W-:-:S07]  /*3e90*/  ULEA UR4, UR45, UR41, 0x3 ;  /* 0x000000292d047291 */ /* 0x000fce000f8e18ff */
[----:B------:R2:W-:Y:S02]  /*3ea0*/  @P0 STS.U8 [UR8+0x1c], R0 ;  /* 0x00001c00ff000988 */ /* 0x0005e40008000008 */
[----:B------:R-:W4:Y:S02]  /*3eb0*/  SYNCS.PHASECHK.TRANS64.TRYWAIT P0, [UR4], R2 ;  /* 0x00000002ff0075a7 */ /* 0x000f240008001104 */
[----:B--2-4-:R-:W-:Y:S05]  /*3ec0*/  @!P0 BRA `(.L_x_69) ;  /* 0x00000040002c8947 */ /* 0x014fea0003800000 */
.L_x_148:
[----:B------:R-:W-:-:S04]  /*3ed0*/  UIADD3 UR4, UPT, UPT, UR45, 0x1, URZ ;  /* 0x000000012d047890 */ /* 0x000fc8000fffe0ff */
[----:B------:R-:W-:-:S04]  /*3ee0*/  UISETP.NE.AND UP0, UPT, UR4, 0x4, UPT ;  /* 0x000000040400788c */ /* 0x000fc8000bf05270 */
[----:B------:R-:W-:Y:S02]  /*3ef0*/  USEL UR6, URZ, 0x1, UP0 ;  /* 0x00000001ff067887 */ /* 0x000fe40008000000 */
[----:B------:R-:W-:-:S04]  /*3f00*/  USEL UR4, UR4, URZ, UP0 ;  /* 0x000000ff04047287 */ /* 0x000fc80008000000 */
[----:B-1----:R-:W-:Y:S01]  /*3f10*/  ULEA UR5, UR4, UR41, 0x3 ;  /* 0x0000002904057291 */ /* 0x002fe2000f8e18ff */
[----:B--2---:R-:W-:-:S04]  /*3f20*/  LOP3.LUT R2, R11, UR6, RZ, 0x3c, !PT ;  /* 0x000000060b027c12 */ /* 0x004fc8000f8e3cff */
[----:B------:R-:W-:-:S04]  /*3f30*/  SHF.L.U32 R3, R2, 0x1f, RZ ;  /* 0x0000001f02037819 */ /* 0x000fc800000006ff */
[----:B------:R-:W1:Y:S02]  /*3f40*/  SYNCS.PHASECHK.TRANS64.TRYWAIT P0, [UR5], R3 ;  /* 0x00000003ff0075a7 */ /* 0x000e640008001105 */
[----:B-1----:R-:W-:Y:S05]  /*3f50*/  @!P0 BRA `(.L_x_70) ;  /* 0x0000004000208947 */ /* 0x002fea0003800000 */
.L_x_150:
        /* <DEDUP_REMOVED lines=9> */
.L_x_152:
[----:B------:R-:W-:-:S04]  /*3ff0*/  UIADD3 UR4, UPT, UPT, UR4, 0x1, URZ ;  /* 0x0000000104047890 */ /* 0x000fc8000fffe0ff */
[----:B------:R-:W-:-:S04]  /*4000*/  UISETP.NE.AND UP0, UPT, UR4, 0x4, UPT ;  /* 0x000000040400788c */ /* 0x000fc8000bf05270 */
[----:B------:R-:W-:Y:S02]  /*4010*/  USEL UR5, URZ, 0x1, UP0 ;  /* 0x00000001ff057887 */ /* 0x000fe40008000000 */
[----:B------:R-:W-:-:S04]  /*4020*/  USEL UR4, UR4, URZ, UP0 ;  /* 0x000000ff04047287 */ /* 0x000fc80008000000 */
[----:B------:R-:W-:Y:S01]  /*4030*/  ULEA UR4, UR4, UR41, 0x3 ;  /* 0x0000002904047291 */ /* 0x000fe2000f8e18ff */
[----:B------:R-:W-:-:S04]  /*4040*/  LOP3.LUT R2, R2, UR5, RZ, 0x3c, !PT ;  /* 0x0000000502027c12 */ /* 0x000fc8000f8e3cff */
[----:B------:R-:W-:-:S04]  /*4050*/  SHF.L.U32 R2, R2, 0x1f, RZ ;  /* 0x0000001f02027819 */ /* 0x000fc800000006ff */
[----:B------:R-:W2:Y:S02]  /*4060*/  SYNCS.PHASECHK.TRANS64.TRYWAIT P0, [UR4], R2 ;  /* 0x00000002ff0075a7 */ /* 0x000ea40008001104 */
[----:B--2---:R-:W-:Y:S05]  /*4070*/  @!P0 BRA `(.L_x_72) ;  /* 0x0000004000088947 */ /* 0x004fea0003800000 */
.L_x_154:
[----:B------:R-:W-:Y:S01]  /*4080*/  NOP ;  /* 0x0000000000007918 */ /* 0x000fe20000000000 */
[----:B-1----:R-:W1:Y:S01]  /*4090*/  LDS R0, [UR8+0x14] ;  /* 0x00001408ff007984 */ /* 0x002e620008000800 */
[----:B------:R-:W-:Y:S01]  /*40a0*/  ULOP3.LUT UR4, UR65, 0xffff, URZ, 0xc0, !UPT ;  /* 0x0000ffff41047892 */ /* 0x000fe2000f8ec0ff */
[----:B------:R-:W-:Y:S01]  /*40b0*/  UMOV UR5, 0xffff ;  /* 0x0000ffff00057882 */ /* 0x000fe20000000000 */
[----:B------:R-:W-:Y:S02]  /*40c0*/  UMOV UR6, 0x1 ;  /* 0x0000000100067882 */ /* 0x000fe40000000000 */
[----:B------:R-:W-:-:S04]  /*40d0*/  USHF.R.U32.HI UR4, URZ, 0x5, UR4 ;  /* 0x00000005ff047899 */ /* 0x000fc80008011604 */
[----:B------:R-:W-:Y:S02]  /*40e0*/  USHF.L.U32 UR5, UR5, UR4, URZ ;  /* 0x0000000405057299 */ /* 0x000fe400080006ff */
[----:B------:R-:W-:-:S04]  /*40f0*/  USHF.L.U32 UR4, UR6, UR4, URZ ;  /* 0x0000000406047299 */ /* 0x000fc800080006ff */
[----:B-1----:R-:W-:-:S04]  /*4100*/  LOP3.LUT R0, R0, UR5, RZ, 0xc0, !PT ;  /* 0x0000000500007c12 */ /* 0x002fc8000f8ec0ff */
[----:B------:R-:W-:-:S13]  /*4110*/  ISETP.NE.AND P0, PT, R0, UR5, PT ;  /* 0x0000000500007c0c */ /* 0x000fda000bf05270 */
[----:B------:R-:W-:Y:S05]  /*4120*/  @P0 BRA `(.L_x_73) ;  /* 0x0000000000580947 */ /* 0x000fea0003800000 */
[----:B------:R-:W1:Y:S02]  /*4130*/  LDS R0, [UR8+0x18] ;  /* 0x00001808ff007984 */ /* 0x000e640008000800 */
[----:B-1----:R-:W-:-:S04]  /*4140*/  LOP3.LUT R0, R0, UR4, RZ, 0xc0, !PT ;  /* 0x0000000400007c12 */ /* 0x002fc8000f8ec0ff */
[----:B------:R-:W-:-:S13]  /*4150*/  ISETP.NE.AND P0, PT, R0, UR4, PT ;  /* 0x0000000400007c0c */ /* 0x000fda000bf05270 */
[----:B------:R-:W-:Y:S05]  /*4160*/  @P0 BRA `(.L_x_74) ;  /* 0x00000000003c0947 */ /* 0x000fea0003800000 */
[----:B------:R-:W1:Y:S01]  /*4170*/  S2R R2, SR_LANEID ;  /* 0x0000000000027919 */ /* 0x000e620000000000 */
[----:B------:R-:W-:-:S06]  /*4180*/  ULOP3.LUT UR5, URZ, UR5, URZ, 0x33, !UPT ;  /* 0x00000005ff057292 */ /* 0x000fcc000f8e33ff */
[----:B------:R-:W-:-:S04]  /*4190*/  IMAD.U32 R0, RZ, RZ, UR5 ;  /* 0x00000005ff007e24 */ /* 0x000fc8000f8e00ff */
[----:B------:R2:W4:Y:S02]  /*41a0*/  REDUX UR7, R0 ;  /* 0x00000000000773c4 */ /* 0x0005240000000000 */
[----:B------:R1:W-:Y:S01]  /*41b0*/  UTCATOMSWS.AND URZ, UR5 ;  /* 0x0000000500ff79e3 */ /* 0x0003e20008000000 */
[----:B--2---:R-:W-:Y:S01]  /*41c0*/  LOP3.LUT R0, RZ, UR4, RZ, 0x33, !PT ;  /* 0x00000004ff007c12 */ /* 0x004fe2000f8e33ff */
[----:B------:R-:W-:Y:S02]  /*41d0*/  VOTEU.ANY UR4, UPT, PT ;  /* 0x0000000000047886 */ /* 0x000fe400038e0100 */
[----:B------:R-:W-:Y:S02]  /*41e0*/  UFLO.U32 UR4, UR4 ;  /* 0x00000004000472bd */ /* 0x000fe400080e0000 */
[----:B------:R-:W2:Y:S04]  /*41f0*/  REDUX UR6, R0 ;  /* 0x00000000000673c4 */ /* 0x000ea80000000000 */
[----:B-1----:R-:W-:-:S02]  /*4200*/  ISETP.EQ.U32.AND P0, PT, R2, UR4, PT ;  /* 0x0000000402007c0c */ /* 0x002fc4000bf02070 */
[----:B----4-:R-:W-:-:S11]  /*4210*/  MOV R2, UR7 ;  /* 0x0000000700027c02 */ /* 0x010fd60008000f00 */
[----:B------:R1:W-:Y:S01]  /*4220*/  @P0 ATOMS.AND RZ, [UR8+0x14], R2 ;  /* 0x00001402ffff098c */ /* 0x0003e2000a800008 */
[----:B--2---:R-:W-:-:S05]  /*4230*/  IMAD.U32 R0, RZ, RZ, UR6 ;  /* 0x00000006ff007e24 */ /* 0x004fca000f8e00ff */
[----:B------:R1:W-:Y:S01]  /*4240*/  @P0 ATOMS.AND RZ, [UR8+0x18], R0 ;  /* 0x00001800ffff098c */ /* 0x0003e2000a800008 */
[----:B------:R-:W-:Y:S05]  /*4250*/  BRA `(.L_x_75) ;  /* 0x0000000000147947 */ /* 0x000fea0003800000 */
.L_x_74:
[----:B------:R-:W-:Y:S02]  /*4260*/  MOV R2, 0x4280 ;  /* 0x0000428000027802 */ /* 0x000fe40000000f00 */
[----:B---3-5:R-:W-:Y:S05]  /*4270*/  CALL.REL.NOINC `($__internal_0_$__cuda_sm10x_tcgen05_guardrail_trap_col_being_dealloced_not_returned_by_alloc) ;  /* 0x00000040007c7944 */ /* 0x028fea0003c00000 */
[----:B------:R-:W-:Y:S05]  /*4280*/  BRA `(.L_x_75) ;  /* 0x0000000000087947 */ /* 0x000fea0003800000 */
.L_x_73:
[----:B------:R-:W-:Y:S02]  /*4290*/  MOV R2, 0x42b0 ;  /* 0x000042b000027802 */ /* 0x000fe40000000f00 */
[----:B---3-5:R-:W-:Y:S05]  /*42a0*/  CALL.REL.NOINC `($__internal_2_$__cuda_sm10x_tcgen05_guardrail_trap_unallocated_columns_being_dealloced) ;  /* 0x0000004000887944 */ /* 0x028fea0003c00000 */
.L_x_75:
[----:B------:R-:W-:Y:S01]  /*42b0*/  NOP ;  /* 0x0000000000007918 */ /* 0x000fe20000000000 */
[----:B------:R-:W-:Y:S05]  /*42c0*/  EXIT ;  /* 0x000000000000794d */ /* 0x000fea0003800000 */
.L_x_57:
[----:B------:R-:W-:-:S09]  /*42d0*/  UISETP.NE.OR UP0, UPT, UR22, 0x3, !UP3 ;  /* 0x000000031600788c */ /* 0x000fd2000df05670 */
[----:B------:R-:W-:Y:S05]  /*42e0*/  BRA.U UP0, `(.L_x_76) ;  /* 0x0000000d00f07547 */ /* 0x000fea000b800000 */
[----:B------:R-:W1:Y:S01]  /*42f0*/  LDCU UR33, c[0x0][0x370] ;  /* 0x00006e00ff2177ac */ /* 0x000e620008000800 */
[----:B------:R-:W2:Y:S01]  /*4300*/  LDC.64 R16, c[0x0][0x348] ;  /* 0x0000d200ff107b82 */ /* 0x000ea20000000a00 */
[----:B------:R-:W-:Y:S02]  /*4310*/  HFMA2 R13, -RZ, RZ, 0, 0 ;  /* 0x00000000ff0d7431 */ /* 0x000fe400000001ff */
[----:B------:R-:W-:Y:S01]  /*4320*/  IMAD.MOV.U32 R15, RZ, RZ, 0x1 ;  /* 0x00000001ff0f7424 */ /* 0x000fe200078e00ff */
[----:B------:R-:W1:Y:S01]  /*4330*/  LDCU.128 UR28, c[0x0][0xb10] ;  /* 0x00016200ff1c77ac */ /* 0x000e620008000c00 */
[----:B------:R-:W-:Y:S01]  /*4340*/  IMAD.MOV.U32 R14, RZ, RZ, RZ ;  /* 0x000000ffff0e7224 */ /* 0x000fe200078e00ff */
[----:B------:R-:W-:Y:S01]  /*4350*/  MOV R7, 0x1000 ;  /* 0x0000100000077802 */ /* 0x000fe20000000f00 */
[----:B------:R-:W3:Y:S01]  /*4360*/  LDCU UR32, c[0x0][0x374] ;  /* 0x00006e80ff2077ac */ /* 0x000ee20008000800 */
[----:B------:R-:W4:Y:S01]  /*4370*/  LDC.64 R2, c[0x0][0x888] ;  /* 0x00022200ff027b82 */ /* 0x000f220000000a00 */
[----:B------:R-:W3:Y:S01]  /*4380*/  LDCU UR15, c[0x0][0xb0c] ;  /* 0x00016180ff0f77ac */ /* 0x000ee20008000800 */
[----:B------:R-:W3:Y:S06]  /*4390*/  LDCU UR38, c[0x0][0xb20] ;  /* 0x00016400ff2677ac */ /* 0x000eec0008000800 */
[----:B------:R-:W2:Y:S01]  /*43a0*/  LDC.64 R4, c[0x0][0x890] ;  /* 0x00022400ff047b82 */ /* 0x000ea20000000a00 */
[----:B------:R-:W3:Y:S01]  /*43b0*/  LDCU UR4, c[0x0][0xb30] ;  /* 0x00016600ff0477ac */ /* 0x000ee20008000800 */
[----:B-1----:R-:W-:-:S02]  /*43c0*/  UIMAD.WIDE.U32 UR6, UR33, UR28, URZ ;  /* 0x0000001c210672a5 */ /* 0x002fc4000f8e00ff */
[----:B---3--:R-:W-:Y:S01]  /*43d0*/  UIMAD.WIDE.U32 UR8, UR32, UR31, URZ ;  /* 0x0000001f200872a5 */ /* 0x008fe2000f8e00ff */
[----:B------:R-:W-:Y:S01]  /*43e0*/  UMOV UR24, 0x400 ;  /* 0x0000040000187882 */ /* 0x000fe20000000000 */
[----:B------:R-:W-:-:S03]  /*43f0*/  UPLOP3.LUT UP3, UPT, UPT, UPT, UPT, 0x40, 0x4 ;  /* 0x000000000004789c */ /* 0x000fc60003f6e870 */
[----:B------:R-:W-:Y:S01]  /*4400*/  UMOV UR6, UR7 ;  /* 0x0000000700067c82 */ /* 0x000fe20008000000 */
[----:B------:R-:W-:Y:S01]  /*4410*/  UISETP.GE.AND UP0, UPT, UR42, 0x1, UPT ;  /* 0x000000012a00788c */ /* 0x000fe2000bf06270 */
[----:B------:R-:W-:Y:S01]  /*4420*/  UMOV UR34, UR9 ;  /* 0x0000000900227c82 */ /* 0x000fe20008000000 */
[----:B------:R-:W-:Y:S01]  /*4430*/  UISETP.NE.AND UP4, UPT, UR42, 0x1, UPT ;  /* 0x000000012a00788c */ /* 0x000fe2000bf85270 */
[----:B------:R-:W1:Y:S01]  /*4440*/  LDCU.64 UR16, c[0x0][0xb28] ;  /* 0x00016500ff1077ac */ /* 0x000e620008000a00 */
[----:B------:R-:W-:Y:S02]  /*4450*/  ULEA UR24, UR54, UR24, 0x18 ;  /* 0x0000001836187291 */ /* 0x000fe4000f8ec0ff */
[----:B------:R-:W-:Y:S02]  /*4460*/  UISETP.NE.AND UP6, UPT, UR15, 0x1, UPT ;  /* 0x000000010f00788c */ /* 0x000fe4000bfc5270 */
[----:B------:R-:W-:Y:S02]  /*4470*/  UISETP.NE.AND UP5, UPT, UR30, 0x1, UPT ;  /* 0x000000011e00788c */ /* 0x000fe4000bfa5270 */
[----:B------:R-:W-:-:S02]  /*4480*/  USHF.R.U32.HI UR35, URZ, UR29, UR6 ;  /* 0x0000001dff237299 */ /* 0x000fc40008011606 */
[----:B------:R-:W-:Y:S02]  /*4490*/  USHF.R.U32.HI UR34, URZ, UR38, UR34 ;  /* 0x00000026ff227299 */ /* 0x000fe40008011622 */
[----:B------:R-:W-:Y:S01]  /*44a0*/  UISETP.NE.AND UP2, UPT, UR4, 0x1, UPT ;  /* 0x000000010400788c */ /* 0x000fe2000bf45270 */
[----:B------:R-:W-:-:S10]  /*44b0*/  UMOV UR12, URZ ;  /* 0x000000ff000c7c82 */ /* 0x000fd40008000000 */
.L_x_85:
[C---:B------:R-:W-:Y:S02]  /*44c0*/  LEA R12, R14.reuse, UR24, 0x3 ;  /* 0x000000180e0c7c11 */ /* 0x040fe4000f8e18ff */
[----:B------:R-:W-:Y:S02]  /*44d0*/  SHF.L.U32 R0, R13, 0x1f, RZ ;  /* 0x0000001f0d007819 */ /* 0x000fe400000006ff */
[----:B------:R-:W-:Y:S02]  /*44e0*/  LEA R8, R14, UR24, 0x4 ;  /* 0x000000180e087c11 */ /* 0x000fe4000f8e20ff */
[----:B---3--:R-:W3:Y:S02]  /*44f0*/  SYNCS.PHASECHK.TRANS64.TRYWAIT P0, [R12+URZ+0xa0], R0 ;  /* 0x0000a0000c0075a7 */ /* 0x008ee400080011ff */
[----:B---3--:R-:W-:Y:S05]  /*4500*/  @!P0 BRA `(.L_x_77) ;  /* 0x0000003800fc8947 */ /* 0x008fea0003800000 */
.L_x_155:
[----:B------:R-:W1:Y:S01]  /*4510*/  LDS.128 R8, [R8+0x130] ;  /* 0x0001300008087984 */ /* 0x000e620000000c00 */
[----:B------:R-:W-:Y:S01]  /*4520*/  UISETP.GE.AND UP0, UPT, UR42, 0x1, UPT ;  /* 0x000000012a00788c */ /* 0x000fe2000bf06270 */
[----:B------:R-:W-:Y:S01]  /*4530*/  @!PT LDS RZ, [RZ] ;  /* 0x00000000fffff984 */ /* 0x000fe20000000800 */
[----:B------:R-:W-:Y:S01]  /*4540*/  @!PT LDS RZ, [RZ] ;  /* 0x00000000fffff984 */ /* 0x000fe20000000800 */
[----:B------:R-:W-:Y:S01]  /*4550*/  @!PT LDS RZ, [RZ] ;  /* 0x00000000fffff984 */ /* 0x000fe20000000800 */
[----:B------:R-:W-:Y:S01]  /*4560*/  @!PT LDS RZ, [RZ] ;  /* 0x00000000fffff984 */ /* 0x000fe20000000800 */
[----:B------:R2:W-:Y:S06]  /*4570*/  MEMBAR.ALL.CTA ;  /* 0x0000000000007992 */ /* 0x0005ec0000008000 */
[----:B--2---:R-:W2:Y:S01]  /*4580*/  FENCE.VIEW.ASYNC.S ;  /* 0x00000000000073c6 */ /* 0x004ea20000000000 */
[----:B-1----:R-:W-:Y:S11]  /*4590*/  LOP3.LUT P0, RZ, R10, 0x1, RZ, 0xc0, !PT ;  /* 0x000000010aff7812 */ /* 0x002ff6000780c0ff */
[----:B------:R-:W-:Y:S02]  /*45a0*/  @!UPT UIADD3 URZ, UPT, UPT, URZ, URZ, URZ ;  /* 0x000000fffffff290 */ /* 0x000fe4000fffe0ff */
[----:B--2---:R-:W-:Y:S01]  /*45b0*/  VOTEU.ANY UP1, P0 ;  /* 0x0000000000ff7886 */ /* 0x004fe20000020100 */
[----:B------:R-:W-:Y:S11]  /*45c0*/  PLOP3.LUT P0, PT, PT, PT, UP1, 0x80, 0x8 ;  /* 0x000000000008781c */ /* 0x000ff60003f0f018 */
[----:B------:R-:W-:Y:S02]  /*45d0*/  @!UPT UIADD3 URZ, UPT, UPT, URZ, URZ, URZ ;  /* 0x000000fffffff290 */ /* 0x000fe4000fffe0ff */
[----:B---3--:R-:W-:Y:S02]  /*45e0*/  @P0 SHF.R.U32.HI R0, RZ, 0x10, R9 ;  /* 0x00000010ff000819 */ /* 0x008fe40000011609 */
[----:B------:R-:W-:Y:S02]  /*45f0*/  @P0 MOV R6, R8 ;  /* 0x0000000800060202 */ /* 0x000fe40000000f00 */
[----:B------:R-:W-:Y:S01]  /*4600*/  @P0 R2UR UR4, R0 ;  /* 0x00000000000402ca */ /* 0x000fe200000e0000 */
[----:B------:R-:W-:Y:S01]  /*4610*/  VIADD R0, R12, 0xb0 ;  /* 0x000000b00c007836 */ /* 0x000fe20000000000 */
[----:B------:R-:W-:Y:S02]  /*4620*/  @P0 LOP3.LUT R8, R9, 0xffff, RZ, 0xc0, !PT ;  /* 0x0000ffff09080812 */ /* 0x000fe400078ec0ff */
[----:B------:R-:W-:Y:S02]  /*4630*/  @P0 R2UR UR6, R6 ;  /* 0x00000000060602ca */ /* 0x000fe400000e0000 */
[----:B------:R-:W-:Y:S02]  /*4640*/  PRMT R0, RZ, 0x654, R0 ;  /* 0x00000654ff007816 */ /* 0x000fe40000000000 */
[----:B------:R-:W-:Y:S02]  /*4650*/  @P0 R2UR UR5, R8 ;  /* 0x00000000080502ca */ /* 0x000fe400000e0000 */
[----:B------:R1:W-:Y:S03]  /*4660*/  SYNCS.ARRIVE.TRANS64.RED.A1T0 RZ, [R0+URZ], RZ ;  /* 0x000000ff00ff79a7 */ /* 0x0003e600081004ff */
[----:B------:R-:W-:Y:S04]  /*4670*/  @UP1 UMOV UR27, UR4 ;  /* 0x00000004001b1c82 */ /* 0x000fe80008000000 */
[----:B------:R-:W-:Y:S04]  /*4680*/  @UP1 UMOV UR14, UR6 ;  /* 0x00000006000e1c82 */ /* 0x000fe80008000000 */
[----:B------:R-:W-:Y:S01]  /*4690*/  @UP1 UMOV UR13, UR5 ;  /* 0x00000005000d1c82 */ /* 0x000fe20008000000 */
[----:B------:R-:W-:Y:S05]  /*46a0*/  BRA.U !UP0, `(.L_x_78) ;  /* 0x0000000108a47547 */ /* 0x000fea000b800000 */
[----:B------:R-:W-:Y:S02]  /*46b0*/  UIMAD.WIDE.U32 UR8, UR13, UR31, URZ ;  /* 0x0000001f0d0872a5 */ /* 0x000fe4000f8e00ff */
[----:B------:R-:W-:Y:S02]  /*46c0*/  UIMAD.WIDE.U32 UR10, UR14, UR28, URZ ;  /* 0x0000001c0e0a72a5 */ /* 0x000fe4000f8e00ff */
[----:B------:R-:W-:Y:S02]  /*46d0*/  USEL UR4, UR32, UR34, !UP5 ;  /* 0x0000002220047287 */ /* 0x000fe4000e800000 */
[----:B------:R-:W-:Y:S02]  /*46e0*/  USEL UR7, UR33, UR35, !UP6 ;  /* 0x0000002321077287 */ /* 0x000fe4000f000000 */
[----:B------:R-:W-:Y:S02]  /*46f0*/  UIMAD.WIDE.U32 UR18, UR4, UR16, URZ ;  /* 0x00000010041272a5 */ /* 0x000fe4000f8e00ff */
[----:B------:R-:W-:Y:S01]  /*4700*/  UIMAD.WIDE.U32 UR20, UR7, UR16, URZ ;  /* 0x00000010071472a5 */ /* 0x000fe2000f8e00ff */
[----:B------:R-:W-:Y:S02]  /*4710*/  UMOV UR5, UR9 ;  /* 0x0000000900057c82 */ /* 0x000fe40008000000 */
[----:B------:R-:W-:Y:S03]  /*4720*/  USHF.R.U32.HI UR6, URZ, UR38, UR5 ;  /* 0x00000026ff067299 */ /* 0x000fe60008011605 */
[----:B------:R-:W-:Y:S01]  /*4730*/  UMOV UR5, UR11 ;  /* 0x0000000b00057c82 */ /* 0x000fe20008000000 */
[----:B------:R-:W-:Y:S02]  /*4740*/  USEL UR6, UR13, UR6, !UP5 ;  /* 0x000000060d067287 */ /* 0x000fe4000e800000 */
[----:B------:R-:W-:Y:S02]  /*4750*/  USHF.R.U32.HI UR8, URZ, UR29, UR5 ;  /* 0x0000001dff087299 */ /* 0x000fe40008011605 */
[----:B------:R-:W-:Y:S01]  /*4760*/  UIMAD.WIDE.U32 UR10, UR6, UR16, URZ ;  /* 0x00000010060a72a5 */ /* 0x000fe2000f8e00ff */
[----:B------:R-:W-:Y:S02]  /*4770*/  UMOV UR5, UR19 ;  /* 0x0000001300057c82 */ /* 0x000fe40008000000 */
[----:B------:R-:W-:Y:S03]  /*4780*/  @UP4 USHF.R.U32.HI UR4, URZ, UR17, UR5 ;  /* 0x00000011ff044299 */ /* 0x000fe60008011605 */
[----:B------:R-:W-:Y:S01]  /*4790*/  UMOV UR5, UR21 ;  /* 0x0000001500057c82 */ /* 0x000fe20008000000 */
[----:B------:R-:W-:Y:S02]  /*47a0*/  UIMAD UR4, UR42, UR4, URZ ;  /* 0x000000042a0472a4 */ /* 0x000fe4000f8e02ff */
[----:B------:R-:W-:Y:S02]  /*47b0*/  @UP4 USHF.R.U32.HI UR7, URZ, UR17, UR5 ;  /* 0x00000011ff074299 */ /* 0x000fe40008011605 */
[----:B------:R-:W-:Y:S02]  /*47c0*/  USEL UR5, UR14, UR8, !UP6 ;  /* 0x000000080e057287 */ /* 0x000fe4000f000000 */
[----:B------:R-:W-:Y:S02]  /*47d0*/  UIMAD UR8, UR42, UR7, URZ ;  /* 0x000000072a0872a4 */ /* 0x000fe4000f8e02ff */
[----:B------:R-:W-:Y:S03]  /*47e0*/  UISETP.GE.AND UP0, UPT, UR6, UR4, UPT ;  /* 0x000000040600728c */ /* 0x000fe6000bf06270 */
[----:B------:R-:W-:Y:S01]  /*47f0*/  UMOV UR4, UR11 ;  /* 0x0000000b00047c82 */ /* 0x000fe20008000000 */
[----:B------:R-:W-:Y:S02]  /*4800*/  UISETP.GE.OR UP0, UPT, UR5, UR8, UP0 ;  /* 0x000000080500728c */ /* 0x000fe40008706670 */
[----:B------:R-:W-:Y:S02]  /*4810*/  USHF.R.U32.HI UR4, URZ, UR17, UR4 ;  /* 0x00000011ff047299 */ /* 0x000fe40008011604 */
[----:B------:R-:W-:Y:S02]  /*4820*/  UIMAD.WIDE.U32 UR8, UR5, UR16, URZ ;  /* 0x00000010050872a5 */ /* 0x000fe4000f8e00ff */
[----:B------:R-:W-:Y:S04]  /*4830*/  USEL UR10, UR6, UR4, !UP4 ;  /* 0x00000004060a7287 */ /* 0x000fe8000e000000 */
[----:B------:R-:W-:Y:S01]  /*4840*/  UIADD3 UR11, UPT, UPT, -UR10, URZ, URZ ;  /* 0x000000ff0a0b7290 */ /* 0x000fe2000fffe1ff */
[----:B------:R-:W-:Y:S02]  /*4850*/  @!UP0 UMOV UR4, UR9 ;  /* 0x0000000900048c82 */ /* 0x000fe40008000000 */
[----:B------:R-:W-:Y:S02]  /*4860*/  @!UP0 USHF.R.U32.HI UR4, URZ, UR17, UR4 ;  /* 0x00000011ff048299 */ /* 0x000fe40008011604 */
[----:B------:R-:W-:Y:S02]  /*4870*/  UIMAD UR8, UR42, UR11, UR6 ;  /* 0x0000000b2a0872a4 */ /* 0x000fe4000f8e0206 */
[----:B------:R-:W-:Y:S04]  /*4880*/  @!UP0 USEL UR4, UR5, UR4, !UP4 ;  /* 0x0000000405048287 */ /* 0x000fe8000e000000 */
[----:B------:R-:W-:Y:S02]  /*4890*/  @!UP0 UIMAD UR8, UR7, UR8, UR4 ;  /* 0x00000008070882a4 */ /* 0x000fe4000f8e0204 */
[----:B------:R-:W-:Y:S02]  /*48a0*/  @!UP0 UIADD3 UR9, UPT, UPT, UR10, -UR4, URZ ;  /* 0x800000040a098290 */ /* 0x000fe4000fffe0ff */
[----:B------:R-:W-:Y:S02]  /*48b0*/  UIADD3 UR4, UPT, UPT, -UR5, URZ, URZ ;  /* 0x000000ff05047290 */ /* 0x000fe4000fffe1ff */
[----:B------:R-:W-:Y:S02]  /*48c0*/  UIADD3 UR7, UPT, UPT, -UR6, URZ, URZ ;  /* 0x000000ff06077290 */ /* 0x000fe4000fffe1ff */
[----:B------:R-:W-:Y:S02]  /*48d0*/  @!UP0 UIMAD UR6, UR9, UR42, UR5 ;  /* 0x0000002a090682a4 */ /* 0x000fe4000f8e0205 */
[----:B------:R-:W-:Y:S02]  /*48e0*/  UIMAD UR14, UR15, UR4, UR14 ;  /* 0x000000040f0e72a4 */ /* 0x000fe4000f8e020e */
[----:B------:R-:W-:Y:S01]  /*48f0*/  UIMAD UR13, UR30, UR7, UR13 ;  /* 0x000000071e0d72a4 */ /* 0x000fe2000f8e020d */
[----:B------:R-:W-:Y:S02]  /*4900*/  @!UP0 UMOV UR5, UR8 ;  /* 0x0000000800058c82 */ /* 0x000fe40008000000 */
[----:B------:R-:W-:Y:S02]  /*4910*/  UIMAD UR14, UR5, UR15, UR14 ;  /* 0x0000000f050e72a4 */ /* 0x000fe4000f8e020e */
[----:B------:R-:W-:Y:S11]  /*4920*/  UIMAD UR13, UR6, UR30, UR13 ;  /* 0x0000001e060d72a4 */ /* 0x000ff6000f8e020d */
[----:B------:R-:W-:Y:S01]  /*4930*/  @!UPT UIADD3 URZ, UPT, UPT, URZ, URZ, URZ ;  /* 0x000000fffffff290 */ /* 0x000fe2000fffe0ff */
.L_x_78:
[----:B------:R-:W2:Y:S01]  /*4940*/  @!UP2 LDCU.128 UR20, c[0x0][0xb10] ;  /* 0x00016200ff14a7ac */ /* 0x000ea20008000c00 */
[C---:B------:R-:W-:Y:S02]  /*4950*/  ISETP.NE.U32.AND P1, PT, R4.reuse, RZ, PT ;  /* 0x000000ff0400720c */ /* 0x040fe40003f25070 */
[----:B------:R-:W-:Y:S02]  /*4960*/  ISETP.NE.U32.AND P0, PT, R4, RZ, PT ;  /* 0x000000ff0400720c */ /* 0x000fe40003f05070 */
[C---:B------:R-:W-:Y:S02]  /*4970*/  ISETP.NE.AND.EX P1, PT, R5.reuse, RZ, PT, P1 ;  /* 0x000000ff0500720c */ /* 0x040fe40003f25310 */
[----:B------:R-:W-:Y:S01]  /*4980*/  ISETP.NE.AND.EX P0, PT, R5, RZ, PT, P0 ;  /* 0x000000ff0500720c */ /* 0x000fe20003f05300 */
[----:B------:R-:W3:Y:S01]  /*4990*/  @!UP2 LDCU UR5, c[0x0][0xb0c] ;  /* 0x00016180ff05a7ac */ /* 0x000ee20008000800 */
[----:B------:R-:W-:Y:S02]  /*49a0*/  USHF.L.U32 UR11, UR25, 0x6, URZ ;  /* 0x00000006190b7899 */ /* 0x000fe400080006ff */
[----:B------:R-:W-:Y:S02]  /*49b0*/  USHF.L.U32 UR10, UR26, 0x6, URZ ;  /* 0x000000061a0a7899 */ /* 0x000fe400080006ff */
[----:B--2---:R-:W-:Y:S07]  /*49c0*/  UIMAD.WIDE.U32 UR6, UR14, UR20, URZ ;  /* 0x000000140e0672a5 */ /* 0x004fee000f8e00ff */
[----:B------:R-:W-:Y:S01]  /*49d0*/  @!UP2 UMOV UR4, UR7 ;  /* 0x000000070004ac82 */ /* 0x000fe20008000000 */
[----:B---3--:R-:W-:Y:S02]  /*49e0*/  @!UP2 UISETP.NE.AND UP0, UPT, UR5, 0x1, UPT ;  /* 0x000000010500a88c */ /* 0x008fe4000bf05270 */
[----:B------:R-:W-:Y:S02]  /*49f0*/  @!UP2 USHF.R.U32.HI UR4, URZ, UR21, UR4 ;  /* 0x00000015ff04a299 */ /* 0x000fe40008011604 */
[----:B------:R-:W-:Y:S02]  /*4a00*/  UIMAD.WIDE.U32 UR6, UR13, UR23, URZ ;  /* 0x000000170d0672a5 */ /* 0x000fe4000f8e00ff */
[----:B------:R-:W-:Y:S02]  /*4a10*/  @!UP2 USEL UR8, UR14, UR4, !UP0 ;  /* 0x000000040e08a287 */ /* 0x000fe4000c000000 */
[----:B------:R-:W-:Y:S03]  /*4a20*/  @!UP2 UISETP.NE.AND UP0, UPT, UR22, 0x1, UPT ;  /* 0x000000011600a88c */ /* 0x000fe6000bf05270 */
[----:B------:R-:W-:Y:S02]  /*4a30*/  @!UP2 UMOV UR6, UR7 ;  /* 0x000000070006ac82 */ /* 0x000fe40008000000 */
[----:B------:R-:W2:Y:S02]  /*4a40*/  @!UP2 LDCU UR4, c[0x0][0xb20] ;  /* 0x00016400ff04a7ac */ /* 0x000ea40008000800 */
[----:B--2---:R-:W-:Y:S04]  /*4a50*/  @!UP2 USHF.R.U32.HI UR6, URZ, UR4, UR6 ;  /* 0x00000004ff06a299 */ /* 0x004fe80008011606 */
[----:B------:R-:W-:Y:S04]  /*4a60*/  @!UP2 USEL UR6, UR13, UR6, !UP0 ;  /* 0x000000060d06a287 */ /* 0x000fe8000c000000 */
[----:B------:R-:W-:Y:S02]  /*4a70*/  @!UP2 UIADD3 UR4, UPT, UPT, -UR8, UR6, URZ ;  /* 0x000000060804a290 */ /* 0x000fe4000fffe1ff */
[----:B------:R-:W-:Y:S02]  /*4a80*/  @!UP2 UIADD3 UR6, UPT, UPT, UR8, -UR6, URZ ;  /* 0x800000060806a290 */ /* 0x000fe4000fffe0ff */
[----:B------:R-:W-:Y:S02]  /*4a90*/  @!UP2 UIMAD UR14, UR4, UR5, UR14 ;  /* 0x00000005040ea2a4 */ /* 0x000fe4000f8e020e */
[----:B------:R-:W-:Y:S01]  /*4aa0*/  @!UP2 UIMAD UR13, UR6, UR22, UR13 ;  /* 0x00000016060da2a4 */ /* 0x000fe2000f8e020d */
[----:B------:R-:W-:Y:S11]  /*4ab0*/  BRA.U UP3, `(.L_x_79) ;  /* 0x0000000103107547 */ /* 0x000ff6000b800000 */
[----:B------:R-:W-:Y:S04]  /*4ac0*/  MOV R6, UR37 ;  /* 0x0000002500067c02 */ /* 0x000fe80008000f00 */
[----:B------:R-:W-:Y:S04]  /*4ad0*/  SHF.L.U32 R6, R6, 0x1f, RZ ;  /* 0x0000001f06067819 */ /* 0x000fe800000006ff */
[----:B------:R-:W2:Y:S02]  /*4ae0*/  SYNCS.PHASECHK.TRANS64.TRYWAIT P2, [UR24+0x98], R6 ;  /* 0x00009806ff0075a7 */ /* 0x000ea40008041118 */
[----:B--2---:R-:W-:Y:S05]  /*4af0*/  @!P2 BRA `(.L_x_80) ;  /* 0x000000340094a947 */ /* 0x004fea0003800000 */
.L_x_79:
[----:B------:R-:W-:Y:S05]  /*4b00*/  @!P1 BRA `(.L_x_81) ;  /* 0x0000000000309947 */ /* 0x000fea0003800000 */
[----:B----4-:R-:W-:Y:S01]  /*4b10*/  ISETP.NE.U32.AND P1, PT, R2, RZ, PT ;  /* 0x000000ff0200720c */ /* 0x010fe20003f25070 */
[----:B------:R-:W2:Y:S01]  /*4b20*/  LDCU.64 UR4, c[0x0][0x358] ;  /* 0x00006b00ff0477ac */ /* 0x000ea20008000a00 */
[----:B------:R-:W-:Y:S02]  /*4b30*/  IMAD.MOV.U32 R45, RZ, RZ, 0x1 ;  /* 0x00000001ff2d7424 */ /* 0x000fe400078e00ff */
[----:B------:R-:W-:Y:S11]  /*4b40*/  ISETP.NE.AND.EX P1, PT, R3, RZ, PT, P1 ;  /* 0x000000ff0300720c */ /* 0x000ff60003f25310 */
[----:B------:R-:W-:Y:S02]  /*4b50*/  @!UPT UIADD3 URZ, UPT, UPT, URZ, URZ, URZ ;  /* 0x000000fffffff290 */ /* 0x000fe4000fffe0ff */
[----:B------:R-:W3:Y:S01]  /*4b60*/  @P1 LDC.64 R8, c[0x0][0x888] ;  /* 0x00022200ff081b82 */ /* 0x000ee20000000a00 */
[----:B-1----:R-:W-:Y:S04]  /*4b70*/  @P1 IMAD R0, R4, UR36, RZ ;  /* 0x0000002404001c24 */ /* 0x002fe8000f8e02ff */
[----:B---3--:R-:W-:Y:S04]  /*4b80*/  @P1 IMAD.WIDE R8, R0, 0x4, R8 ;  /* 0x0000000400081825 */ /* 0x008fe800078e0208 */
[----:B------:R-:W-:Y:S01]  /*4b90*/  HFMA2 R0, -RZ, RZ, 0, 5.9604644775390625e-08 ;  /* 0x00000001ff007431 */ /* 0x000fe200000001ff */
[----:B--2--5:R2:W5:Y:S04]  /*4ba0*/  @P1 LDG.E R26, desc[UR4][R8.64] ;  /* 0x00000004081a1981 */ /* 0x024568000c1e1900 */
[----:B------:R-:W-:Y:S01]  /*4bb0*/  @!P1 PRMT R45, R0, 0x7610, R45 ;  /* 0x00007610002d9816 */ /* 0x000fe2000000002d */
[----:B--2---:R-:W3:Y:S06]  /*4bc0*/  @!P1 LDC R26, c[0x0][0x880] ;  /* 0x00022000ff1a9b82 */ /* 0x004eec0000000800 */
.L_x_81:
[----:B---3-5:R-:W-:Y:S01]  /*4bd0*/  @!P0 FSETP.EQ.AND P1, PT, R26, RZ, PT ;  /* 0x000000ff1a00820b */ /* 0x028fe20003f22000 */
[----:B------:R-:W-:Y:S01]  /*4be0*/  @!UPT UIADD3 URZ, UPT, UPT, URZ, URZ, URZ ;  /* 0x000000fffffff290 */ /* 0x000fe2000fffe0ff */
[----:B------:R-:W-:Y:S11]  /*4bf0*/  @!P0 BRA `(.L_x_82) ;  /* 0x0000000000188947 */ /* 0x000ff60003800000 */
[----:B------:R-:W-:Y:S02]  /*4c00*/  LOP3.LUT P0, RZ, R45, 0xff, RZ, 0xc0, !PT ;  /* 0x000000ff2dff7812 */ /* 0x000fe4000780c0ff */
[----:B----4-:R-:W-:Y:S04]  /*4c10*/  ISETP.NE.U32.AND P1, PT, R2, RZ, PT ;  /* 0x000000ff0200720c */ /* 0x010fe80003f25070 */
[----:B------:R-:W-:Y:S04]  /*4c20*/  ISETP.NE.AND.EX P1, PT, R3, RZ, PT, P1 ;  /* 0x000000ff0300720c */ /* 0x000fe80003f25310 */
[----:B------:R-:W-:Y:S03]  /*4c30*/  PLOP3.LUT P1, PT, P1, PT, PT, 0x8, 0x80 ;  /* 0x000000000080781c */ /* 0x000fe60000f2e170 */
[----:B------:R-:W-:Y:S11]  /*4c40*/  @P0 FSETP.EQ.AND P1, PT, R26, RZ, PT ;  /* 0x000000ff1a00020b */ /* 0x000ff60003f22000 */
[----:B------:R-:W-:Y:S02]  /*4c50*/  @!UPT UIADD3 URZ, UPT, UPT, URZ, URZ, URZ ;  /* 0x000000fffffff290 */ /* 0x000fe4000fffe0ff */
.L_x_82:
[----:B------:R-:W-:Y:S01]  /*4c60*/  ULEA UR4, UR12, UR24, 0x3 ;  /* 0x000000180c047291 */ /* 0x000fe2000f8e18ff */
[----:B------:R-:W-:Y:S02]  /*4c70*/  SHF.L.U32 R9, R15, 0x1f, RZ ;  /* 0x0000001f0f097819 */ /* 0x000fe400000006ff */
[----:B------:R-:W-:Y:S04]  /*4c80*/  ELECT P0, URZ, PT ;  /* 0x0000000000ff782f */ /* 0x000fe80003800000 */
[----:B------:R-:W-:Y:S02]  /*4c90*/  PLOP3.LUT P1, PT, P1, P0, PT, 0xf2, 0x2f ;  /* 0x00000000002f781c */ /* 0x000fe40000f21e72 */
[----:B------:R-:W2:Y:S11]  /*4ca0*/  SYNCS.PHASECHK.TRANS64.TRYWAIT P2, [UR4+0x78], R9 ;  /* 0x00007809ff0075a7 */ /* 0x000eb60008041104 */
[----:B------:R-:W-:Y:S05]  /*4cb0*/  @!P1 IADD3 R8, P0, PT, R16, 0x580, RZ ;  /* 0x0000058010089810 */ /* 0x000fea0007f1e0ff */
[----:B-1----:R-:W-:Y:S01]  /*4cc0*/  @!P1 IMAD.X R6, RZ, RZ, R17, P0 ;  /* 0x000000ffff069224 */ /* 0x002fe200000e0611 */
[----:B--2---:R-:W-:Y:S07]  /*4cd0*/  @!P2 BRA `(.L_x_83) ;  /* 0x000000340034a947 */ /* 0x004fee0003800000 */
.L_x_158:
[----:B------:R-:W-:Y:S01]  /*4ce0*/  @!P1 R2UR UR7, R6 ;  /* 0x00000000060792ca */ /* 0x000fe200000e0000 */
[----:B------:R-:W-:Y:S01]  /*4cf0*/  UIADD3 UR5, UPT, UPT, UR12, 0x1, URZ ;  /* 0x000000010c057890 */ /* 0x000fe2000fffe0ff */
[----:B------:R-:W-:Y:S01]  /*4d00*/  @!P1 R2UR UR6, R8 ;  /* 0x00000000080692ca */ /* 0x000fe200000e0000 */
[----:B------:R-:W-:Y:S01]  /*4d10*/  UIADD3 UR9, UPT, UPT, UR4, 0x60, URZ ;  /* 0x0000006004097890 */ /* 0x000fe2000fffe0ff */
[----:B------:R-:W-:Y:S01]  /*4d20*/  @!P1 IMAD.MOV.U32 R6, RZ, RZ, 0x1000 ;  /* 0x00001000ff069424 */ /* 0x000fe200078e00ff */
[----:B------:R-:W-:Y:S01]  /*4d30*/  UISETP.NE.AND UP0, UPT, UR5, 0x3, UPT ;  /* 0x000000030500788c */ /* 0x000fe2000bf05270 */
[----:B------:R-:W-:Y:S01]  /*4d40*/  VIADD R14, R14, 0x1 ;  /* 0x000000010e0e7836 */ /* 0x000fe20000000000 */
[----:B------:R-:W-:Y:S01]  /*4d50*/  UMOV UR22, 0x0 ;  /* 0x0000000000167882 */ /* 0x000fe20000000000 */
[----:B------:R-:W-:Y:S01]  /*4d60*/  UMOV UR23, 0x10000000 ;  /* 0x1000000000177882 */ /* 0x000fe20000000000 */
[----:B------:R-:W-:Y:S04]  /*4d70*/  UPRMT UR20, UR54, 0x654, UR9 ;  /* 0x0000065436147896 */ /* 0x000fe80008000009 */
[----:B-1----:R-:W-:Y:S01]  /*4d80*/  IMAD.U32 R9, RZ, RZ, UR7 ;  /* 0x00000007ff097e24 */ /* 0x002fe2000f8e00ff */
[----:B------:R-:W-:Y:S01]  /*4d90*/  USEL UR7, URZ, 0x1, UP0 ;  /* 0x00000001ff077887 */ /* 0x000fe20008000000 */
[----:B------:R-:W-:Y:S01]  /*4da0*/  IMAD.U32 R8, RZ, RZ, UR6 ;  /* 0x00000006ff087e24 */ /* 0x000fe2000f8e00ff */
[----:B------:R-:W-:Y:S02]  /*4db0*/  USEL UR6, UR5, URZ, UP0 ;  /* 0x000000ff05067287 */ /* 0x000fe40008000000 */
[----:B------:R-:W-:Y:S01]  /*4dc0*/  VOTEU.ALL UP0, P1 ;  /* 0x0000000000ff7886 */ /* 0x000fe20000800000 */
[----:B------:R-:W-:Y:S02]  /*4dd0*/  @!P1 R2UR UR19, R9 ;  /* 0x00000000091392ca */ /* 0x000fe400000e0000 */
[----:B------:R-:W-:Y:S02]  /*4de0*/  @!P1 R2UR UR18, R8 ;  /* 0x00000000081292ca */ /* 0x000fe400000e0000 */
[----:B------:R-:W-:Y:S01]  /*4df0*/  @!UP0 ULEA UR5, UR12, UR24, 0xc ;  /* 0x000000180c058291 */ /* 0x000fe2000f8e60ff */
[----:B------:R-:W-:Y:S02]  /*4e00*/  LOP3.LUT R15, R15, UR7, RZ, 0x3c, !PT ;  /* 0x000000070f0f7c12 */ /* 0x000fe4000f8e3cff */
[----:B------:R-:W-:Y:S01]  /*4e10*/  UMOV UR12, UR36 ;  /* 0x00000024000c7c82 */ /* 0x000fe20008000000 */
[----:B------:R-:W-:Y:S01]  /*4e20*/  @!UP0 UIADD3 UR8, UPT, UPT, UR5, 0x200, URZ ;  /* 0x0000020005088890 */ /* 0x000fe2000fffe0ff */
[----:B------:R-:W-:Y:S01]  /*4e30*/  SHF.L.U32 R0, R15, 0x1f, RZ ;  /* 0x0000001f0f007819 */ /* 0x000fe200000006ff */
[----:B------:R-:W-:Y:S01]  /*4e40*/  VOTEU.ALL UP0, P1 ;  /* 0x0000000000ff7886 */ /* 0x000fe20000800000 */
[----:B------:R-:W-:Y:S06]  /*4e50*/  ULEA UR5, UR6, UR24, 0x3 ;  /* 0x0000001806057291 */ /* 0x000fec000f8e18ff */
[----:B------:R1:W-:Y:S01]  /*4e60*/  @!UP0 UTMALDG.3D [UR8], [UR18], desc[UR22] ;  /* 0x00001608120085b4 */ /* 0x0003e20008011000 */
[----:B------:R1:W-:Y:S01]  /*4e70*/  @!P1 SYNCS.ARRIVE.TRANS64.RED.A0TR RZ, [UR4+0x60], R6 ;  /* 0x00006006ffff99a7 */ /* 0x0003e20008300404 */
[----:B------:R-:W-:Y:S01]  /*4e80*/  SYNCS.ARRIVE.TRANS64.RED.A1T0 RZ, [UR20], RZ ;  /* 0x000000ffffff79a7 */ /* 0x000fe20008100414 */
[----:B------:R-:W2:Y:S02]  /*4e90*/  SYNCS.PHASECHK.TRANS64.TRYWAIT P0, [UR5+0x78], R0 ;  /* 0x00007800ff0075a7 */ /* 0x000ea40008001105 */
[----:B-12---:R-:W-:Y:S05]  /*4ea0*/  @!P0 BRA `(.L_x_84) ;  /* 0x0000003000d88947 */ /* 0x006fea0003800000 */
.L_x_160:
[----:B------:R-:W-:Y:S01]  /*4eb0*/  UIADD3 UR9, UPT, UPT, UR5, 0x60, URZ ;  /* 0x0000006005097890 */ /* 0x000fe2000fffe0ff */
[----:B-1----:R-:W-:Y:S01]  /*4ec0*/  @!P1 IADD3 R6, P0, PT, R16, 0x580, RZ ;  /* 0x0000058010069810 */ /* 0x002fe20007f1e0ff */
[----:B------:R-:W-:Y:S01]  /*4ed0*/  UPLOP3.LUT UP3, UPT, UPT, UPT, UPT, 0x80, 0x8 ;  /* 0x000000000008789c */ /* 0x000fe20003f6f070 */
[----:B------:R-:W-:Y:S01]  /*4ee0*/  R2UR UR23, R47 ;  /* 0x000000002f1772ca */ /* 0x000fe200000e0000 */
[----:B------:R-:W-:Y:S01]  /*4ef0*/  UMOV UR20, 0x0 ;  /* 0x0000000000147882 */ /* 0x000fe20000000000 */
[----:B------:R-:W-:Y:S01]  /*4f00*/  @!P1 R2UR UR7, R6 ;  /* 0x00000000060792ca */ /* 0x000fe200000e0000 */
[----:B------:R-:W-:Y:S01]  /*4f10*/  @!P1 IMAD.X R0, RZ, RZ, R17, P0 ;  /* 0x000000ffff009224 */ /* 0x000fe200000e0611 */
[----:B------:R-:W-:Y:S01]  /*4f20*/  UMOV UR21, 0x10000000 ;  /* 0x1000000000157882 */ /* 0x000fe20000000000 */
[----:B------:R-:W-:Y:S01]  /*4f30*/  UMOV UR12, UR36 ;  /* 0x00000024000c7c82 */ /* 0x000fe20008000000 */
[----:B------:R-:W-:Y:S01]  /*4f40*/  VOTEU.ALL UP0, P1 ;  /* 0x0000000000ff7886 */ /* 0x000fe20000800000 */
[----:B------:R-:W-:Y:S01]  /*4f50*/  R2UR UR22, R48 ;  /* 0x00000000301672ca */ /* 0x000fe200000e0000 */
[----:B------:R-:W-:Y:S01]  /*4f60*/  UMOV UR36, UR27 ;  /* 0x0000001b00247c82 */ /* 0x000fe20008000000 */
[----:B------:R-:W-:Y:S02]  /*4f70*/  @!P1 R2UR UR4, R0 ;  /* 0x00000000000492ca */ /* 0x000fe400000e0000 */
[----:B------:R-:W-:Y:S01]  /*4f80*/  @!UP0 UIADD3 UR10, UPT, UPT, UR10, 0x20, URZ ;  /* 0x000000200a0a8890 */ /* 0x000fe2000fffe0ff */
[C---:B------:R-:W-:Y:S01]  /*4f90*/  ISETP.NE.AND P0, PT, R14.reuse, 0x2, PT ;  /* 0x000000020e00780c */ /* 0x040fe20003f05270 */
[----:B------:R-:W-:Y:S02]  /*4fa0*/  UIADD3 UR26, UPT, UPT, UR13, UR23, URZ ;  /* 0x000000170d1a7290 */ /* 0x000fe4000fffe0ff */
[----:B------:R-:W-:Y:S01]  /*4fb0*/  IMAD.U32 R8, RZ, RZ, UR7 ;  /* 0x00000007ff087e24 */ /* 0x000fe2000f8e00ff */
[----:B------:R-:W-:Y:S02]  /*4fc0*/  SEL R0, RZ, 0x1, P0 ;  /* 0x00000001ff007807 */ /* 0x000fe40000000000 */
[----:B------:R-:W-:Y:S02]  /*4fd0*/  SEL R14, R14, RZ, P0 ;  /* 0x000000ff0e0e7207 */ /* 0x000fe40000000000 */
[----:B------:R-:W-:Y:S01]  /*4fe0*/  @!P1 R2UR UR18, R8 ;  /* 0x00000000081292ca */ /* 0x000fe200000e0000 */
[----:B------:R-:W-:Y:S01]  /*4ff0*/  UIADD3 UR25, UPT, UPT, UR14, UR22, URZ ;  /* 0x000000160e197290 */ /* 0x000fe2000fffe0ff */
[----:B------:R-:W-:Y:S01]  /*5000*/  IMAD.U32 R9, RZ, RZ, UR4 ;  /* 0x00000004ff097e24 */ /* 0x000fe2000f8e00ff */
[----:B------:R-:W-:Y:S01]  /*5010*/  @!UP0 ULEA UR4, UR6, UR24, 0xc ;  /* 0x0000001806048291 */ /* 0x000fe2000f8e60ff */
[----:B------:R-:W-:Y:S03]  /*5020*/  LOP3.LUT R13, R13, R0, RZ, 0x3c, !PT ;  /* 0x000000000d0d7212 */ /* 0x000fe600078e3cff */
[----:B------:R-:W-:Y:S01]  /*5030*/  @!P1 R2UR UR19, R9 ;  /* 0x00000000091392ca */ /* 0x000fe200000e0000 */
[----:B------:R-:W-:Y:S01]  /*5040*/  @!UP0 UIADD3 UR8, UPT, UPT, UR4, 0x200, URZ ;  /* 0x0000020004088890 */ /* 0x000fe2000fffe0ff */
[----:B------:R-:W-:Y:S01]  /*5050*/  VOTEU.ALL UP0, P1 ;  /* 0x0000000000ff7886 */ /* 0x000fe20000800000 */
[----:B------:R-:W-:Y:S10]  /*5060*/  UPRMT UR4, UR54, 0x654, UR9 ;  /* 0x0000065436047896 */ /* 0x000ff40008000009 */
[----:B------:R1:W-:Y:S01]  /*5070*/  @!UP0 UTMALDG.3D [UR8], [UR18], desc[UR20] ;  /* 0x00001408120085b4 */ /* 0x0003e20008011000 */
[----:B------:R3:W-:Y:S01]  /*5080*/  @!P1 SYNCS.ARRIVE.TRANS64.RED.A0TR RZ, [UR5+0x60], R7 ;  /* 0x00006007ffff99a7 */ /* 0x0007e20008300405 */
[----:B------:R-:W-:Y:S01]  /*5090*/  SYNCS.ARRIVE.TRANS64.RED.A1T0 RZ, [UR4], RZ ;  /* 0x000000ffffff79a7 */ /* 0x000fe20008100404 */
[----:B------:R-:W-:Y:S04]  /*50a0*/  UIADD3 UR4, UPT, UPT, UR6, 0x1, URZ ;  /* 0x0000000106047890 */ /* 0x000fe8000fffe0ff */
[----:B------:R-:W-:Y:S04]  /*50b0*/  UISETP.NE.AND UP0, UPT, UR4, 0x3, UPT ;  /* 0x000000030400788c */ /* 0x000fe8000bf05270 */
[----:B------:R-:W-:Y:S06]  /*50c0*/  USEL UR5, URZ, 0x1, UP0 ;  /* 0x00000001ff057887 */ /* 0x000fec0008000000 */
[----:B------:R-:W-:Y:S01]  /*50d0*/  LOP3.LUT R15, R15, UR5, RZ, 0x3c, !PT ;  /* 0x000000050f0f7c12 */ /* 0x000fe2000f8e3cff */
[----:B-1----:R-:W-:Y:S01]  /*50e0*/  USEL UR12, UR4, URZ, UP0 ;  /* 0x000000ff040c7287 */ /* 0x002fe20008000000 */
[----:B------:R-:W-:Y:S11]  /*50f0*/  BRA.U UP1, `(.L_x_85) ;  /* 0xfffffff101f07547 */ /* 0x000ff6000b83ffff */
[----:B------:R-:W-:Y:S01]  /*5100*/  UIADD3 UR24, UPT, UPT, UR24, 0x78, URZ ;  /* 0x0000007818187890 */ /* 0x000fe2000fffe0ff */
[----:B----4-:R-:W-:-:S03]  /*5110*/  SHF.L.U32 R2, R15, 0x1f, RZ ;  /* 0x0000001f0f027819 */ /* 0x010fc600000006ff */
[----:B------:R-:W-:-:S09]  /*5120*/  ULEA UR4, UR12, UR24, 0x3 ;  /* 0x000000180c047291 */ /* 0x000fd2000f8e18ff */
[----:B------:R-:W1:Y:S02]  /*5130*/  SYNCS.PHASECHK.TRANS64.TRYWAIT P0, [UR4], R2 ;  /* 0x00000002ff0075a7 */ /* 0x000e640008001104 */
[----:B-1----:R-:W-:Y:S05]  /*5140*/  @!P0 BRA `(.L_x_86) ;  /* 0x0000003000488947 */ /* 0x002fea0003800000 */
.L_x_162:
        /* <DEDUP_REMOVED lines=9> */
.L_x_164:
[----:B------:R-:W-:-:S04]  /*51e0*/  UIADD3 UR4, UPT, UPT, UR4, 0x1, URZ ;  /* 0x0000000104047890 */ /* 0x000fc8000fffe0ff */
[----:B------:R-:W-:-:S04]  /*51f0*/  UISETP.NE.AND UP0, UPT, UR4, 0x3, UPT ;  /* 0x000000030400788c */ /* 0x000fc8000bf05270 */
[----:B------:R-:W-:Y:S02]  /*5200*/  USEL UR5, URZ, 0x1, UP0 ;  /* 0x00000001ff057887 */ /* 0x000fe40008000000 */
[----:B------:R-:W-:-:S04]  /*5210*/  USEL UR4, UR4, URZ, UP0 ;  /* 0x000000ff04047287 */ /* 0x000fc80008000000 */
[----:B------:R-:W-:Y:S01]  /*5220*/  ULEA UR4, UR4, UR24, 0x3 ;  /* 0x0000001804047291 */ /* 0x000fe2000f8e18ff */
[----:B-1----:R-:W-:-:S04]  /*5230*/  LOP3.LUT R2, R15, UR5, RZ, 0x3c, !PT ;  /* 0x000000050f027c12 */ /* 0x002fc8000f8e3cff */
[----:B------:R-:W-:Y:S01]  /*5240*/  SHF.L.U32 R2, R2, 0x1f, RZ ;  /* 0x0000001f02027819 */ /* 0x000fe200000006ff */
[----:B------:R-:W-:-:S07]  /*5250*/  IMAD.U32 R0, RZ, RZ, UR4 ;  /* 0x00000004ff007e24 */ /* 0x000fce000f8e00ff */
.L_x_88:
[----:B-1----:R1:W2:Y:S02]  /*5260*/  SYNCS.PHASECHK.TRANS64.TRYWAIT P0, [R0+URZ], R2 ;  /* 0x00000002000075a7 */ /* 0x0022a400080011ff */
[----:B--2---:R-:W-:Y:S05]  /*5270*/  @!P0 NANOSLEEP.SYNCS 0x989680 ;  /* 0x009896800000895d */ /* 0x004fea0003900000 */
[----:B------:R-:W2:Y:S02]  /*5280*/  @!P0 SYNCS.PHASECHK.TRANS64 P0, [R0+URZ], R2 ;  /* 0x00000002000085a7 */ /* 0x000ea400080010ff */
[----:B--2---:R-:W-:Y:S05]  /*5290*/  @P0 EXIT ;  /* 0x000000000000094d */ /* 0x004fea0003800000 */
[----:B------:R-:W-:Y:S05]  /*52a0*/  BRA `(.L_x_88) ;  /* 0xfffffffc00ec7947 */ /* 0x000fea000383ffff */
.L_x_76:
[----:B------:R-:W-:-:S06]  /*52b0*/  UISETP.GE.AND UP0, UPT, UR22, 0x4, UPT ;  /* 0x000000041600788c */ /* 0x000fcc000bf06270 */
[----:B------:R-:W-:-:S13]  /*52c0*/  PLOP3.LUT P0, PT, PT, PT, UP0, 0x80, 0x8 ;  /* 0x000000000008781c */ /* 0x000fda0003f0f008 */
[----:B------:R-:W-:Y:S05]  /*52d0*/  @!P0 EXIT ;  /* 0x000000000000894d */ /* 0x000fea0003800000 */
[----:B------:R-:W-:Y:S01]  /*52e0*/  BAR.SYNC.DEFER_BLOCKING 0x6, 0xa0 ;  /* 0x0182800000007b1d */ /* 0x000fe20000010000 */
[C---:B------:R-:W-:Y:S01]  /*52f0*/  IMAD.SHL.U32 R3, R55.reuse, 0x20, RZ ;  /* 0x0000002037037824 */ /* 0x040fe200078e00ff */
[C---:B------:R-:W-:Y:S01]  /*5300*/  LOP3.LUT P0, RZ, R55.reuse, 0x4, RZ, 0xc0, !PT ;  /* 0x0000000437ff7812 */ /* 0x040fe2000780c0ff */
[C---:B------:R-:W-:Y:S01]  /*5310*/  IMAD.SHL.U32 R2, R55.reuse, 0x10, RZ ;  /* 0x0000001037027824 */ /* 0x040fe200078e00ff */
[----:B------:R-:W-:Y:S01]  /*5320*/  CS2R R52, SRZ ;  /* 0x0000000000347805 */ /* 0x000fe2000001ff00 */
[----:B------:R-:W-:Y:S01]  /*5330*/  IMAD.SHL.U32 R44, R55, 0x4, RZ ;  /* 0x00000004372c7824 */ /* 0x000fe200078e00ff */
[----:B------:R-:W-:Y:S01]  /*5340*/  UMOV UR44, 0x400 ;  /* 0x00000400002c7882 */ /* 0x000fe20000000000 */
[----:B------:R-:W1:Y:S01]  /*5350*/  LDCU.64 UR4, c[0x0][0x890] ;  /* 0x00011200ff0477ac */ /* 0x000e620008000a00 */
[----:B------:R-:W2:Y:S01]  /*5360*/  LDC.64 R42, c[0x0][0x8b0] ;  /* 0x00022c00ff2a7b82 */ /* 0x000ea20000000a00 */
[----:B------:R-:W-:Y:S01]  /*5370*/  LOP3.LUT R4, R3, 0xc0, RZ, 0xc0, !PT ;  /* 0x000000c003047812 */ /* 0x000fe200078ec0ff */
[----:B------:R-:W-:Y:S01]  /*5380*/  IMAD.U32 R23, R55, 0x10000, RZ ;  /* 0x0001000037177824 */ /* 0x000fe200078e00ff */
[----:B------:R-:W-:Y:S01]  /*5390*/  ULEA UR44, UR54, UR44, 0x18 ;  /* 0x0000002c362c7291 */ /* 0x000fe2000f8ec0ff */
[----:B------:R-:W-:Y:S01]  /*53a0*/  LOP3.LUT R2, R2, 0x600, RZ, 0xc0, !PT ;  /* 0x0000060002027812 */ /* 0x000fe200078ec0ff */
[----:B------:R-:W-:Y:S01]  /*53b0*/  IMAD.MOV.U32 R54, RZ, RZ, 0x10 ;  /* 0x00000010ff367424 */ /* 0x000fe200078e00ff */
[----:B------:R-:W-:Y:S01]  /*53c0*/  LOP3.LUT R44, R4, 0x18, R44, 0xf8, !PT ;  /* 0x00000018042c7812 */ /* 0x000fe200078ef82c */
[----:B------:R-:W-:Y:S01]  /*53d0*/  IMAD.MOV.U32 R22, RZ, RZ, RZ ;  /* 0x000000ffff167224 */ /* 0x000fe200078e00ff */
[----:B------:R-:W3:Y:S01]  /*53e0*/  LDC.64 R40, c[0x0][0x8a8] ;  /* 0x00022a00ff287b82 */ /* 0x000ee20000000a00 */
[----:B------:R-:W-:Y:S01]  /*53f0*/  SHF.R.U32.HI R4, RZ, 0x1, R55 ;  /* 0x00000001ff047819 */ /* 0x000fe20000011637 */
[----:B------:R-:W-:Y:S01]  /*5400*/  IMAD.MOV.U32 R51, RZ, RZ, RZ ;  /* 0x000000ffff337224 */ /* 0x000fe200078e00ff */
[----:B------:R-:W-:Y:S01]  /*5410*/  LOP3.LUT R2, R2, 0x20, R3, 0xf8, !PT ;  /* 0x0000002002027812 */ /* 0x000fe200078ef803 */
[----:B------:R-:W4:Y:S01]  /*5420*/  LDCU UR63, c[0x0][0x370] ;  /* 0x00006e00ff3f77ac */ /* 0x000f220008000800 */
[----:B------:R-:W-:-:S02]  /*5430*/  LOP3.LUT R23, R23, 0x600000, RZ, 0xc0, !PT ;  /* 0x0060000017177812 */ /* 0x000fc400078ec0ff */
[----:B------:R-:W-:Y:S01]  /*5440*/  LOP3.LUT R44, R44, 0x8, R4, 0x78, !PT ;  /* 0x000000082c2c7812 */ /* 0x000fe200078e7804 */
[----:B------:R-:W4:Y:S01]  /*5450*/  LDS R0, [UR44+0x150] ;  /* 0x0001502cff007984 */ /* 0x000f220008000800 */
[----:B-1----:R-:W-:Y:S01]  /*5460*/  IMAD.U32 R57, RZ, RZ, UR4 ;  /* 0x00000004ff397e24 */ /* 0x002fe2000f8e00ff */
[----:B------:R-:W-:Y:S01]  /*5470*/  UIADD3 UR4, UPT, UPT, UR44, 0x200, URZ ;  /* 0x000002002c047890 */ /* 0x000fe2000fffe0ff */
[----:B------:R-:W-:Y:S01]  /*5480*/  LOP3.LUT R2, R2, 0x100, R3, 0xf8, !PT ;  /* 0x0000010002027812 */ /* 0x000fe200078ef803 */
[----:B------:R-:W-:Y:S01]  /*5490*/  IMAD.U32 R56, RZ, RZ, UR5 ;  /* 0x00000005ff387e24 */ /* 0x000fe2000f8e00ff */
[----:B------:R-:W-:Y:S01]  /*54a0*/  LOP3.LUT R55, R55, 0x60, RZ, 0xc0, !PT ;  /* 0x0000006037377812 */ /* 0x000fe200078ec0ff */
[----:B------:R-:W1:Y:S01]  /*54b0*/  LDCU UR43, c[0x0][0xb0c] ;  /* 0x00016180ff2b77ac */ /* 0x000e620008000800 */
[----:B------:R-:W-:Y:S01]  /*54c0*/  LOP3.LUT R44, R2, R44, RZ, 0xfc, !PT ;  /* 0x0000002c022c7212 */ /* 0x000fe200078efcff */
[----:B------:R-:W-:Y:S01]  /*54d0*/  IMAD.U32 R59, RZ, RZ, UR4 ;  /* 0x00000004ff3b7e24 */ /* 0x000fe2000f8e00ff */
[----:B------:R-:W-:Y:S01]  /*54e0*/  SEL R54, R54, 0xfffffff0, !P0 ;  /* 0xfffffff036367807 */ /* 0x000fe20004000000 */
[----:B------:R-:W1:Y:S01]  /*54f0*/  LDCU UR39, c[0x0][0xb30] ;  /* 0x00016600ff2777ac */ /* 0x000e620008000800 */
[----:B------:R-:W1:Y:S01]  /*5500*/  LDCU.64 UR60, c[0x0][0x888] ;  /* 0x00011100ff3c77ac */ /* 0x000e620008000a00 */
[----:B------:R-:W1:Y:S01]  /*5510*/  LDCU.64 UR40, c[0x0][0xb28] ;  /* 0x00016500ff2877ac */ /* 0x000e620008000a00 */
[----:B------:R-:W1:Y:S01]  /*5520*/  LDCU.128 UR56, c[0x0][0xb10] ;  /* 0x00016200ff3877ac */ /* 0x000e620008000c00 */
[----:B------:R-:W1:Y:S01]  /*5530*/  LDCU UR62, c[0x0][0x374] ;  /* 0x00006e80ff3e77ac */ /* 0x000e620008000800 */
[----:B------:R-:W-:Y:S01]  /*5540*/  UMOV UR55, 0x1 ;  /* 0x0000000100377882 */ /* 0x000fe20000000000 */
[----:B------:R-:W-:Y:S01]  /*5550*/  UMOV UR46, URZ ;  /* 0x000000ff002e7c82 */ /* 0x000fe20008000000 */
[----:B------:R-:W-:Y:S01]  /*5560*/  UMOV UR53, URZ ;  /* 0x000000ff00357c82 */ /* 0x000fe20008000000 */
[----:B------:R-:W-:Y:S01]  /*5570*/  UMOV UR52, URZ ;  /* 0x000000ff00347c82 */ /* 0x000fe20008000000 */
[----:B-1234-:R-:W-:-:S07]  /*5580*/  IMAD.IADD R23, R0, 0x1, R23 ;  /* 0x0000000100177824 */ /* 0x01efce00078e0217 */
.L_x_119:
[C---:B------:R-:W-:Y:S02]  /*5590*/  LEA R0, R51.reuse, UR44, 0x3 ;  /* 0x0000002c33007c11 */ /* 0x040fe4000f8e18ff */
[----:B------:R-:W-:Y:S02]  /*55a0*/  SHF.L.U32 R2, R52, 0x1f, RZ ;  /* 0x0000001f34027819 */ /* 0x000fe400000006ff */
[----:B-1----:R-:W-:Y:S02]  /*55b0*/  LEA R4, R51, UR44, 0x4 ;  /* 0x0000002c33047c11 */ /* 0x002fe4000f8e20ff */
[----:B------:R-:W1:Y:S02]  /*55c0*/  SYNCS.PHASECHK.TRANS64.TRYWAIT P0, [R0+URZ+0xa0], R2 ;  /* 0x0000a002000075a7 */ /* 0x000e6400080011ff */
[----:B-1----:R-:W-:Y:S05]  /*55d0*/  @!P0 BRA `(.L_x_89) ;  /* 0x0000002c00548947 */ /* 0x002fea0003800000 */
.L_x_165:
[----:B------:R-:W-:Y:S01]  /*55e0*/  R2UR UR7, R58 ;  /* 0x000000003a0772ca */ /* 0x000fe200000e0000 */
[----:B------:R-:W2:Y:S01]  /*55f0*/  LDS.128 R4, [R4+0x130] ;  /* 0x0001300004047984 */ /* 0x000ea20000000c00 */
[----:B-1----:R-:W-:Y:S01]  /*5600*/  VIADD R0, R0, 0xb0 ;  /* 0x000000b000007836 */ /* 0x002fe20000000000 */
[----:B------:R-:W-:Y:S04]  /*5610*/  UISETP.GE.AND UP0, UPT, UR42, 0x1, UPT ;  /* 0x000000012a00788c */ /* 0x000fe8000bf06270 */
[----:B------:R-:W-:Y:S01]  /*5620*/  PRMT R0, RZ, 0x654, R0 ;  /* 0x00000654ff007816 */ /* 0x000fe20000000000 */
[----:B------:R-:W-:Y:S01]  /*5630*/  @!PT LDS RZ, [RZ] ;  /* 0x00000000fffff984 */ /* 0x000fe20000000800 */
[----:B------:R-:W-:Y:S01]  /*5640*/  @!PT LDS RZ, [RZ] ;  /* 0x00000000fffff984 */ /* 0x000fe20000000800 */
[----:B------:R-:W-:Y:S01]  /*5650*/  @!PT LDS RZ, [RZ] ;  /* 0x00000000fffff984 */ /* 0x000fe20000000800 */
[----:B------:R-:W-:Y:S01]  /*5660*/  @!PT LDS RZ, [RZ] ;  /* 0x00000000fffff984 */ /* 0x000fe20000000800 */
[----:B------:R1:W-:Y:S06]  /*5670*/  MEMBAR.ALL.CTA ;  /* 0x0000000000007992 */ /* 0x0003ec0000008000 */
[----:B-1----:R-:W1:Y:S02]  /*5680*/  FENCE.VIEW.ASYNC.S ;  /* 0x00000000000073c6 */ /* 0x002e640000000000 */
[----:B-1----:R1:W-:Y:S01]  /*5690*/  SYNCS.ARRIVE.TRANS64.RED.A1T0 RZ, [R0+URZ], RZ ;  /* 0x000000ff00ff79a7 */ /* 0x0023e200081004ff */
[----:B--2---:R-:W-:Y:S11]  /*56a0*/  LOP3.LUT P0, RZ, R6, 0x1, RZ, 0xc0, !PT ;  /* 0x0000000106ff7812 */ /* 0x004ff6000780c0ff */
[----:B------:R-:W-:Y:S02]  /*56b0*/  @!UPT UIADD3 URZ, UPT, UPT, URZ, URZ, URZ ;  /* 0x000000fffffff290 */ /* 0x000fe4000fffe0ff */
[----:B------:R-:W-:Y:S01]  /*56c0*/  VOTEU.ANY UP1, P0 ;  /* 0x0000000000ff7886 */ /* 0x000fe20000020100 */
[----:B------:R-:W-:Y:S01]  /*56d0*/  PLOP3.LUT P0, PT, PT, PT, UP1, 0x80, 0x8 ;  /* 0x000000000008781c */ /* 0x000fe20003f0f018 */
[----:B------:R-:W-:Y:S06]  /*56e0*/  UP2UR UR4, UPR, URZ, 0x2 ;  /* 0x00000002ff047883 */ /* 0x000fec0008000000 */
[----:B------:R-:W-:Y:S06]  /*56f0*/  IMAD.U32 R60, RZ, RZ, UR4 ;  /* 0x00000004ff3c7e24 */ /* 0x000fec000f8e00ff */
[----:B------:R-:W-:Y:S02]  /*5700*/  @P0 SHF.R.U32.HI R2, RZ, 0x10, R5 ;  /* 0x00000010ff020819 */ /* 0x000fe40000011605 */
[----:B------:R-:W-:Y:S02]  /*5710*/  @P0 MOV R3, R4 ;  /* 0x0000000400030202 */ /* 0x000fe40000000f00 */
[----:B------:R-:W-:Y:S02]  /*5720*/  @P0 R2UR UR4, R2 ;  /* 0x00000000020402ca */ /* 0x000fe400000e0000 */
[----:B------:R-:W-:Y:S02]  /*5730*/  @P0 LOP3.LUT R4, R5, 0xffff, RZ, 0xc0, !PT ;  /* 0x0000ffff05040812 */ /* 0x000fe400078ec0ff */
[----:B------:R-:W-:Y:S02]  /*5740*/  @P0 R2UR UR6, R3 ;  /* 0x00000000030602ca */ /* 0x000fe400000e0000 */
[----:B------:R-:W-:Y:S07]  /*5750*/  @P0 R2UR UR5, R4 ;  /* 0x00000000040502ca */ /* 0x000fee00000e0000 */
[----:B------:R-:W-:Y:S02]  /*5760*/  @UP1 UMOV UR7, UR4 ;  /* 0x0000000400071c82 */ /* 0x000fe40008000000 */
[----:B------:R-:W-:Y:S02]  /*5770*/  IMAD.U32 R58, RZ, RZ, UR7 ;  /* 0x00000007ff3a7e24 */ /* 0x000fe4000f8e00ff */
[----:B------:R-:W-:Y:S02]  /*5780*/  @UP1 UMOV UR38, UR6 ;  /* 0x0000000600261c82 */ /* 0x000fe40008000000 */
[----:B------:R-:W-:Y:S01]  /*5790*/  @UP1 UMOV UR37, UR5 ;  /* 0x0000000500251c82 */ /* 0x000fe20008000000 */
[----:B-1----:R-:W-:Y:S05]  /*57a0*/  BRA.U !UP0, `(.L_x_90) ;  /* 0x0000000108cc7547 */ /* 0x002fea000b800000 */
[----:B------:R-:W1:Y:S01]  /*57b0*/  LDCU UR12, c[0x0][0xb20] ;  /* 0x00016400ff0c77ac */ /* 0x000e620008000800 */
[----:B------:R-:W-:Y:S02]  /*57c0*/  UIMAD.WIDE.U32 UR4, UR62, UR59, URZ ;  /* 0x0000003b3e0472a5 */ /* 0x000fe4000f8e00ff */
[----:B------:R-:W-:Y:S02]  /*57d0*/  UIMAD.WIDE.U32 UR6, UR63, UR56, URZ ;  /* 0x000000383f0672a5 */ /* 0x000fe4000f8e00ff */
[----:B------:R-:W-:Y:S02]  /*57e0*/  UISETP.NE.AND UP0, UPT, UR58, 0x1, UPT ;  /* 0x000000013a00788c */ /* 0x000fe4000bf05270 */
[----:B------:R-:W-:Y:S02]  /*57f0*/  UIMAD.WIDE.U32 UR8, UR37, UR59, URZ ;  /* 0x0000003b250872a5 */ /* 0x000fe4000f8e00ff */
[----:B------:R-:W-:Y:S02]  /*5800*/  UIMAD.WIDE.U32 UR10, UR38, UR56, URZ ;  /* 0x00000038260a72a5 */ /* 0x000fe4000f8e00ff */
[----:B------:R-:W-:Y:S02]  /*5810*/  UISETP.NE.AND UP1, UPT, UR43, 0x1, UPT ;  /* 0x000000012b00788c */ /* 0x000fe4000bf25270 */
[----:B------:R-:W-:Y:S01]  /*5820*/  UISETP.NE.AND UP2, UPT, UR42, 0x1, UPT ;  /* 0x000000012a00788c */ /* 0x000fe2000bf45270 */
[----:B------:R-:W-:Y:S02]  /*5830*/  UMOV UR4, UR5 ;  /* 0x0000000500047c82 */ /* 0x000fe40008000000 */
[----:B-1----:R-:W-:Y:S03]  /*5840*/  USHF.R.U32.HI UR5, URZ, UR12, UR4 ;  /* 0x0000000cff057299 */ /* 0x002fe60008011604 */
[----:B------:R-:W-:Y:S02]  /*5850*/  UMOV UR4, UR7 ;  /* 0x0000000700047c82 */ /* 0x000fe40008000000 */
[----:B------:R-:W-:Y:S02]  /*5860*/  USHF.R.U32.HI UR7, URZ, UR57, UR4 ;  /* 0x00000039ff077299 */ /* 0x000fe40008011604 */
[----:B------:R-:W-:Y:S02]  /*5870*/  USEL UR4, UR62, UR5, !UP0 ;  /* 0x000000053e047287 */ /* 0x000fe4000c000000 */
[----:B------:R-:W-:Y:S01]  /*5880*/  USEL UR7, UR63, UR7, !UP1 ;  /* 0x000000073f077287 */ /* 0x000fe2000c800000 */
[----:B------:R-:W-:Y:S01]  /*5890*/  UMOV UR5, UR9 ;  /* 0x0000000900057c82 */ /* 0x000fe20008000000 */
[----:B------:R-:W-:Y:S02]  /*58a0*/  UIMAD.WIDE.U32 UR8, UR4, UR40, URZ ;  /* 0x00000028040872a5 */ /* 0x000fe4000f8e00ff */
[----:B------:R-:W-:Y:S03]  /*58b0*/  USHF.R.U32.HI UR6, URZ, UR12, UR5 ;  /* 0x0000000cff067299 */ /* 0x000fe60008011605 */
[----:B------:R-:W-:Y:S01]  /*58c0*/  UMOV UR5, UR11 ;  /* 0x0000000b00057c82 */ /* 0x000fe20008000000 */
[----:B------:R-:W-:Y:S02]  /*58d0*/  UIMAD.WIDE.U32 UR10, UR7, UR40, URZ ;  /* 0x00000028070a72a5 */ /* 0x000fe4000f8e00ff */
[----:B------:R-:W-:Y:S02]  /*58e0*/  USHF.R.U32.HI UR12, URZ, UR57, UR5 ;  /* 0x00000039ff0c7299 */ /* 0x000fe40008011605 */
[----:B------:R-:W-:Y:S01]  /*58f0*/  USEL UR6, UR37, UR6, !UP0 ;  /* 0x0000000625067287 */ /* 0x000fe2000c000000 */
[----:B------:R-:W-:Y:S02]  /*5900*/  UMOV UR5, UR9 ;  /* 0x0000000900057c82 */ /* 0x000fe40008000000 */
[----:B------:R-:W-:Y:S01]  /*5910*/  UMOV UR10, UR11 ;  /* 0x0000000b000a7c82 */ /* 0x000fe20008000000 */
[----:B------:R-:W-:Y:S02]  /*5920*/  @UP2 USHF.R.U32.HI UR4, URZ, UR41, UR5 ;  /* 0x00000029ff042299 */ /* 0x000fe40008011605 */
[----:B------:R-:W-:Y:S02]  /*5930*/  @UP2 USHF.R.U32.HI UR7, URZ, UR41, UR10 ;  /* 0x00000029ff072299 */ /* 0x000fe4000801160a */
[----:B------:R-:W-:Y:S02]  /*5940*/  UIMAD UR4, UR42, UR4, URZ ;  /* 0x000000042a0472a4 */ /* 0x000fe4000f8e02ff */
[----:B------:R-:W-:Y:S02]  /*5950*/  UIMAD.WIDE.U32 UR10, UR6, UR40, URZ ;  /* 0x00000028060a72a5 */ /* 0x000fe4000f8e00ff */
[----:B------:R-:W-:Y:S02]  /*5960*/  USEL UR5, UR38, UR12, !UP1 ;  /* 0x0000000c26057287 */ /* 0x000fe4000c800000 */
[----:B------:R-:W-:Y:S02]  /*5970*/  UIMAD UR8, UR42, UR7, URZ ;  /* 0x000000072a0872a4 */ /* 0x000fe4000f8e02ff */
[----:B------:R-:W-:Y:S03]  /*5980*/  UISETP.GE.AND UP0, UPT, UR6, UR4, UPT ;  /* 0x000000040600728c */ /* 0x000fe6000bf06270 */
[----:B------:R-:W-:Y:S01]  /*5990*/  UMOV UR4, UR11 ;  /* 0x0000000b00047c82 */ /* 0x000fe20008000000 */
[----:B------:R-:W-:Y:S02]  /*59a0*/  UISETP.GE.OR UP0, UPT, UR5, UR8, UP0 ;  /* 0x000000080500728c */ /* 0x000fe40008706670 */
[----:B------:R-:W-:Y:S02]  /*59b0*/  USHF.R.U32.HI UR4, URZ, UR41, UR4 ;  /* 0x00000029ff047299 */ /* 0x000fe40008011604 */
[----:B------:R-:W-:Y:S02]  /*59c0*/  UIMAD.WIDE.U32 UR8, UR5, UR40, URZ ;  /* 0x00000028050872a5 */ /* 0x000fe4000f8e00ff */
[----:B------:R-:W-:Y:S02]  /*59d0*/  USEL UR11, UR6, UR4, !UP2 ;  /* 0x00000004060b7287 */ /* 0x000fe4000d000000 */
[----:B------:R-:W-:Y:S02]  /*59e0*/  UIADD3 UR8, UPT, UPT, -UR5, URZ, URZ ;  /* 0x000000ff05087290 */ /* 0x000fe4000fffe1ff */
[----:B------:R-:W-:Y:S01]  /*59f0*/  UIADD3 UR10, UPT, UPT, -UR11, URZ, URZ ;  /* 0x000000ff0b0a7290 */ /* 0x000fe2000fffe1ff */
[----:B------:R-:W-:Y:S01]  /*5a00*/  @!UP0 UMOV UR4, UR9 ;  /* 0x0000000900048c82 */ /* 0x000fe20008000000 */
[----:B------:R-:W-:Y:S02]  /*5a10*/  UIADD3 UR9, UPT, UPT, -UR6, URZ, URZ ;  /* 0x000000ff06097290 */ /* 0x000fe4000fffe1ff */
[----:B------:R-:W-:Y:S02]  /*5a20*/  @!UP0 USHF.R.U32.HI UR4, URZ, UR41, UR4 ;  /* 0x00000029ff048299 */ /* 0x000fe40008011604 */
[----:B------:R-:W-:Y:S02]  /*5a30*/  UIMAD UR10, UR42, UR10, UR6 ;  /* 0x0000000a2a0a72a4 */ /* 0x000fe4000f8e0206 */
[----:B------:R-:W-:Y:S04]  /*5a40*/  @!UP0 USEL UR4, UR5, UR4, !UP2 ;  /* 0x0000000405048287 */ /* 0x000fe8000d000000 */
[----:B------:R-:W-:Y:S02]  /*5a50*/  @!UP0 UIMAD UR10, UR7, UR10, UR4 ;  /* 0x0000000a070a82a4 */ /* 0x000fe4000f8e0204 */
[----:B------:R-:W-:Y:S02]  /*5a60*/  @!UP0 UIADD3 UR11, UPT, UPT, UR11, -UR4, URZ ;  /* 0x800000040b0b8290 */ /* 0x000fe4000fffe0ff */
[----:B------:R-:W-:Y:S02]  /*5a70*/  UIMAD UR7, UR43, UR8, UR38 ;  /* 0x000000082b0772a4 */ /* 0x000fe4000f8e0226 */
[----:B------:R-:W-:Y:S02]  /*5a80*/  @!UP0 UIMAD UR6, UR11, UR42, UR5 ;  /* 0x0000002a0b0682a4 */ /* 0x000fe4000f8e0205 */
[----:B------:R-:W-:Y:S01]  /*5a90*/  UIMAD UR4, UR58, UR9, UR37 ;  /* 0x000000093a0472a4 */ /* 0x000fe2000f8e0225 */
[----:B------:R-:W-:Y:S02]  /*5aa0*/  @!UP0 UMOV UR5, UR10 ;  /* 0x0000000a00058c82 */ /* 0x000fe40008000000 */
[----:B------:R-:W-:Y:S02]  /*5ab0*/  UIMAD UR38, UR5, UR43, UR7 ;  /* 0x0000002b052672a4 */ /* 0x000fe4000f8e0207 */
[----:B------:R-:W-:Y:S11]  /*5ac0*/  UIMAD UR37, UR6, UR58, UR4 ;  /* 0x0000003a062572a4 */ /* 0x000ff6000f8e0204 */
[----:B------:R-:W-:Y:S01]  /*5ad0*/  @!UPT UIADD3 URZ, UPT, UPT, URZ, URZ, URZ ;  /* 0x000000fffffff290 */ /* 0x000fe2000fffe0ff */
.L_x_90:
[----:B------:R-:W-:Y:S01]  /*5ae0*/  UISETP.NE.AND UP0, UPT, UR39, 0x1, UPT ;  /* 0x000000012700788c */ /* 0x000fe2000bf05270 */
[----:B------:R-:W-:Y:S01]  /*5af0*/  R2UR UR11, R59 ;  /* 0x000000003b0b72ca */ /* 0x000fe200000e0000 */
[----:B------:R-:W-:Y:S01]  /*5b00*/  USHF.L.U32 UR50, UR25, 0x6, URZ ;  /* 0x0000000619327899 */ /* 0x000fe200080006ff */
[----:B------:R-:W-:Y:S01]  /*5b10*/  IADD3 R51, PT, PT, R51, 0x1, RZ ;  /* 0x0000000133337810 */ /* 0x000fe20007ffe0ff */
[----:B------:R-:W-:Y:S07]  /*5b20*/  USHF.L.U32 UR49, UR26, 0x6, URZ ;  /* 0x000000061a317899 */ /* 0x000fee00080006ff */
[----:B------:R-:W1:Y:S01]  /*5b30*/  @!UP0 LDCU.128 UR12, c[0x0][0xb10] ;  /* 0x00016200ff0c87ac */ /* 0x000e620008000c00 */
[----:B------:R-:W2:Y:S01]  /*5b40*/  @!UP0 LDCU UR5, c[0x0][0xb0c] ;  /* 0x00016180ff0587ac */ /* 0x000ea20008000800 */
[----:B------:R-:W3:Y:S01]  /*5b50*/  @!UP0 LDCU UR10, c[0x0][0xb20] ;  /* 0x00016400ff0a87ac */ /* 0x000ee20008000800 */
[----:B-1----:R-:W-:Y:S02]  /*5b60*/  UIMAD.WIDE.U32 UR8, UR38, UR12, URZ ;  /* 0x0000000c260872a5 */ /* 0x002fe4000f8e00ff */
[----:B------:R-:W-:Y:S02]  /*5b70*/  UIMAD.WIDE.U32 UR6, UR37, UR15, URZ ;  /* 0x0000000f250672a5 */ /* 0x000fe4000f8e00ff */
[----:B------:R-:W-:Y:S03]  /*5b80*/  @!UP0 UISETP.NE.AND UP1, UPT, UR14, 0x1, UPT ;  /* 0x000000010e00888c */ /* 0x000fe6000bf25270 */
[----:B------:R-:W-:Y:S01]  /*5b90*/  @!UP0 UMOV UR4, UR9 ;  /* 0x0000000900048c82 */ /* 0x000fe20008000000 */
[----:B--2---:R-:W-:Y:S02]  /*5ba0*/  @!UP0 UISETP.NE.AND UP2, UPT, UR5, 0x1, UPT ;  /* 0x000000010500888c */ /* 0x004fe4000bf45270 */
[----:B------:R-:W-:Y:S01]  /*5bb0*/  @!UP0 USHF.R.U32.HI UR4, URZ, UR13, UR4 ;  /* 0x0000000dff048299 */ /* 0x000fe20008011604 */
[----:B------:R-:W-:Y:S02]  /*5bc0*/  @!UP0 UMOV UR6, UR7 ;  /* 0x0000000700068c82 */ /* 0x000fe40008000000 */
[----:B---3--:R-:W-:Y:S02]  /*5bd0*/  @!UP0 USHF.R.U32.HI UR6, URZ, UR10, UR6 ;  /* 0x0000000aff068299 */ /* 0x008fe40008011606 */
[----:B------:R-:W-:Y:S02]  /*5be0*/  @!UP0 USEL UR7, UR38, UR4, !UP2 ;  /* 0x0000000426078287 */ /* 0x000fe4000d000000 */
[----:B------:R-:W-:Y:S04]  /*5bf0*/  @!UP0 USEL UR6, UR37, UR6, !UP1 ;  /* 0x0000000625068287 */ /* 0x000fe8000c800000 */
[----:B------:R-:W-:Y:S02]  /*5c00*/  @!UP0 UIADD3 UR4, UPT, UPT, -UR7, UR6, URZ ;  /* 0x0000000607048290 */ /* 0x000fe4000fffe1ff */
[----:B------:R-:W-:Y:S02]  /*5c10*/  @!UP0 UIADD3 UR6, UPT, UPT, UR7, -UR6, URZ ;  /* 0x8000000607068290 */ /* 0x000fe4000fffe0ff */
[----:B------:R-:W-:Y:S02]  /*5c20*/  @!UP0 UIMAD UR38, UR4, UR5, UR38 ;  /* 0x00000005042682a4 */ /* 0x000fe4000f8e0226 */
[----:B------:R-:W-:Y:S02]  /*5c30*/  @!UP0 UIMAD UR37, UR6, UR14, UR37 ;  /* 0x0000000e062582a4 */ /* 0x000fe4000f8e0225 */
[----:B------:R-:W-:Y:S09]  /*5c40*/  ULOP3.LUT UP0, URZ, UR11, 0x1b0, URZ, 0xc0, !UPT ;  /* 0x000001b00bff7892 */ /* 0x000ff2000f80c0ff */
[----:B------:R-:W-:Y:S05]  /*5c50*/  BRA.U !UP0, `(.L_x_91) ;  /* 0x00000001087c7547 */ /* 0x000fea000b800000 */
[----:B------:R-:W1:Y:S01]  /*5c60*/  LDCU.64 UR8, c[0x4][0x80] ;  /* 0x01001000ff0877ac */ /* 0x000e620008000a00 */
[----:B------:R-:W-:Y:S01]  /*5c70*/  MOV R2, 0x0 ;  /* 0x0000000000027802 */ /* 0x000fe20000000f00 */
[----:B------:R-:W-:Y:S02]  /*5c80*/  HFMA2 R12, -RZ, RZ, 0, 5.9604644775390625e-08 ;  /* 0x00000001ff0c7431 */ /* 0x000fe400000001ff */
[----:B------:R-:W-:Y:S01]  /*5c90*/  IMAD.MOV.U32 R8, RZ, RZ, 0x70 ;  /* 0x00000070ff087424 */ /* 0x000fe200078e00ff */
[----:B------:R2:W3:Y:S01]  /*5ca0*/  LDC.64 R14, c[0x4][R2] ;  /* 0x01000000020e7b82 */ /* 0x0004e20000000a00 */
[----:B------:R-:W4:Y:S01]  /*5cb0*/  LDCU.64 UR6, c[0x4][0x88] ;  /* 0x01001100ff0677ac */ /* 0x000f220008000a00 */
[----:B------:R-:W-:Y:S01]  /*5cc0*/  IMAD.MOV.U32 R13, RZ, RZ, RZ ;  /* 0x000000ffff0d7224 */ /* 0x000fe200078e00ff */
[----:B------:R-:W2:Y:S01]  /*5cd0*/  LDCU.64 UR4, c[0x4][0x8] ;  /* 0x01000100ff0477ac */ /* 0x000ea20008000a00 */
[----:B-1----:R-:W-:Y:S01]  /*5ce0*/  MOV R5, UR9 ;  /* 0x0000000900057c02 */ /* 0x002fe20008000f00 */
[----:B------:R-:W-:Y:S01]  /*5cf0*/  IMAD.U32 R4, RZ, RZ, UR8 ;  /* 0x00000008ff047e24 */ /* 0x000fe2000f8e00ff */
[----:B----4-:R-:W-:Y:S01]  /*5d00*/  MOV R7, UR7 ;  /* 0x0000000700077c02 */ /* 0x010fe20008000f00 */
[----:B------:R-:W-:Y:S01]  /*5d10*/  IMAD.U32 R6, RZ, RZ, UR6 ;  /* 0x00000006ff067e24 */ /* 0x000fe2000f8e00ff */
[----:B--2---:R-:W-:Y:S01]  /*5d20*/  MOV R11, UR5 ;  /* 0x00000005000b7c02 */ /* 0x004fe20008000f00 */
[----:B------:R-:W-:Y:S02]  /*5d30*/  IMAD.U32 R10, RZ, RZ, UR4 ;  /* 0x00000004ff0a7e24 */ /* 0x000fe4000f8e00ff */
[----:B------:R-:W-:Y:S07]  /*5d40*/  LEPC R20, `(.L_x_92) ;  /* 0x000000001014794e */ /* 0x000fee0000000000 */
[----:B---3-5:R-:W-:Y:S05]  /*5d50*/  CALL.ABS.NOINC R14 ;  /* 0x000000000e007343 */ /* 0x028fea0003c00000 */
.L_x_92:
[----:B------:R-:W1:Y:S01]  /*5d60*/  LDCU.64 UR8, c[0x4][0x80] ;  /* 0x01001000ff0877ac */ /* 0x000e620008000a00 */
[----:B------:R-:W2:Y:S01]  /*5d70*/  LDC.64 R2, c[0x4][R2] ;  /* 0x0100000002027b82 */ /* 0x000ea20000000a00 */
[----:B------:R-:W-:Y:S02]  /*5d80*/  HFMA2 R12, -RZ, RZ, 0, 5.9604644775390625e-08 ;  /* 0x00000001ff0c7431 */ /* 0x000fe400000001ff */
[----:B------:R-:W-:Y:S02]  /*5d90*/  IMAD.MOV.U32 R8, RZ, RZ, 0x70 ;  /* 0x00000070ff087424 */ /* 0x000fe400078e00ff */
[----:B------:R-:W-:Y:S01]  /*5da0*/  IMAD.MOV.U32 R13, RZ, RZ, RZ ;  /* 0x000000ffff0d7224 */ /* 0x000fe200078e00ff */
[----:B------:R-:W3:Y:S01]  /*5db0*/  LDCU.64 UR6, c[0x4][0x88] ;  /* 0x01001100ff0677ac */ /* 0x000ee20008000a00 */
[----:B------:R-:W4:Y:S01]  /*5dc0*/  LDCU.64 UR4, c[0x4][0x8] ;  /* 0x01000100ff0477ac */ /* 0x000f220008000a00 */
[----:B-1----:R-:W-:Y:S02]  /*5dd0*/  MOV R4, UR8 ;  /* 0x0000000800047c02 */ /* 0x002fe40008000f00 */
[----:B------:R-:W-:Y:S02]  /*5de0*/  MOV R5, UR9 ;  /* 0x0000000900057c02 */ /* 0x000fe40008000f00 */
[----:B---3--:R-:W-:Y:S01]  /*5df0*/  MOV R7, UR7 ;  /* 0x0000000700077c02 */ /* 0x008fe20008000f00 */
[----:B------:R-:W-:Y:S01]  /*5e00*/  IMAD.U32 R6, RZ, RZ, UR6 ;  /* 0x00000006ff067e24 */ /* 0x000fe2000f8e00ff */
[----:B----4-:R-:W-:Y:S01]  /*5e10*/  MOV R11, UR5 ;  /* 0x00000005000b7c02 */ /* 0x010fe20008000f00 */
[----:B------:R-:W-:Y:S02]  /*5e20*/  IMAD.U32 R10, RZ, RZ, UR4 ;  /* 0x00000004ff0a7e24 */ /* 0x000fe4000f8e00ff */
[----:B------:R-:W-:Y:S07]  /*5e30*/  LEPC R20, `(.L_x_91) ;  /* 0x000000001014794e */ /* 0x000fee0000000000 */
[----:B--2---:R-:W-:Y:S05]  /*5e40*/  CALL.ABS.NOINC R2 ;  /* 0x0000000002007343 */ /* 0x004fea0003c00000 */
.L_x_91:
[----:B------:R-:W-:Y:S02]  /*5e50*/  R2UR UR6, R49 ;  /* 0x00000000310672ca */ /* 0x000fe400000e0000 */
[----:B------:R-:W-:Y:S02]  /*5e60*/  R2UR UR5, R57 ;  /* 0x00000000390572ca */ /* 0x000fe400000e0000 */
[----:B------:R-:W-:Y:S02]  /*5e70*/  R2UR UR4, R56 ;  /* 0x00000000380472ca */ /* 0x000fe400000e0000 */
[----:B------:R-:W-:Y:S02]  /*5e80*/  ISETP.NE.U32.AND P4, PT, R42, RZ, PT ;  /* 0x000000ff2a00720c */ /* 0x000fe40003f85070 */
[----:B------:R-:W-:Y:S02]  /*5e90*/  ISETP.NE.U32.AND P2, PT, RZ, UR60, PT ;  /* 0x0000003cff007c0c */ /* 0x000fe4000bf45070 */
[----:B------:R-:W-:Y:S02]  /*5ea0*/  ISETP.NE.AND.EX P4, PT, R43, RZ, PT, P4 ;  /* 0x000000ff2b00720c */ /* 0x000fe40003f85340 */
[----:B------:R-:W-:Y:S01]  /*5eb0*/  ISETP.NE.AND.EX P2, PT, RZ, UR61, PT, P2 ;  /* 0x0000003dff007c0c */ /* 0x000fe2000bf45320 */
[----:B------:R-:W-:Y:S02]  /*5ec0*/  UISETP.NE.AND UP2, UPT, UR6, URZ, UPT ;  /* 0x000000ff0600728c */ /* 0x000fe4000bf45270 */
[----:B------:R-:W-:Y:S04]  /*5ed0*/  UISETP.NE.U32.AND UP0, UPT, UR5, URZ, UPT ;  /* 0x000000ff0500728c */ /* 0x000fe8000bf05070 */
[----:B------:R-:W-:Y:S01]  /*5ee0*/  UISETP.NE.AND.EX UP1, UPT, UR4, URZ, UPT, UP0 ;  /* 0x000000ff0400728c */ /* 0x000fe2000bf25300 */
[----:B------:R-:W-:Y:S01]  /*5ef0*/  PLOP3.LUT P1, PT, PT, PT, UP2, 0x80, 0x8 ;  /* 0x000000000008781c */ /* 0x000fe20003f2f028 */
[----:B------:R-:W-:Y:S03]  /*5f00*/  UPLOP3.LUT UP0, UPT, UPT, UPT, UPT, 0x40, 0x4 ;  /* 0x000000000004789c */ /* 0x000fe60003f0e870 */
[----:B------:R-:W-:Y:S06]  /*5f10*/  @UP2 UPLOP3.LUT UP0, UPT, UPT, UPT, UP1, 0x80, 0x8 ;  /* 0x000000000008289c */ /* 0x000fec0003f0f010 */
[----:B------:R-:W-:Y:S01]  /*5f20*/  PLOP3.LUT P0, PT, PT, PT, UP0, 0x80, 0x8 ;  /* 0x000000000008781c */ /* 0x000fe20003f0f008 */
[----:B------:R-:W-:Y:S01]  /*5f30*/  @!UPT UIADD3 URZ, UPT, UPT, URZ, URZ, URZ ;  /* 0x000000fffffff290 */ /* 0x000fe2000fffe0ff */
[----:B------:R-:W-:Y:S11]  /*5f40*/  BRA.U !UP1, `(.L_x_93) ;  /* 0x0000000109407547 */ /* 0x000ff6000b800000 */
[----:B------:R-:W-:Y:S01]  /*5f50*/  UISETP.NE.U32.AND UP0, UPT, UR60, URZ, UPT ;  /* 0x000000ff3c00728c */ /* 0x000fe2000bf05070 */
[----:B------:R-:W-:Y:S01]  /*5f60*/  R2UR UR6, R57 ;  /* 0x00000000390672ca */ /* 0x000fe200000e0000 */
[----:B------:R-:W1:Y:S01]  /*5f70*/  LDCU.64 UR8, c[0x0][0x358] ;  /* 0x00006b00ff0877ac */ /* 0x000e620008000a00 */
[----:B------:R-:W-:Y:S02]  /*5f80*/  HFMA2 R45, -RZ, RZ, 0, 5.9604644775390625e-08 ;  /* 0x00000001ff2d7431 */ /* 0x000fe400000001ff */
[----:B------:R-:W-:Y:S01]  /*5f90*/  IMAD.MOV.U32 R0, RZ, RZ, 0x1 ;  /* 0x00000001ff007424 */ /* 0x000fe200078e00ff */
[----:B------:R-:W-:Y:S06]  /*5fa0*/  UISETP.NE.AND.EX UP0, UPT, UR61, URZ, UPT, UP0 ;  /* 0x000000ff3d00728c */ /* 0x000fec000bf05300 */
[----:B------:R-:W-:Y:S05]  /*5fb0*/  PLOP3.LUT P3, PT, PT, PT, UP0, 0x80, 0x8 ;  /* 0x000000000008781c */ /* 0x000fea0003f6f008 */
[----:B------:R-:W2:Y:S01]  /*5fc0*/  @UP0 LDCU.64 UR4, c[0x0][0x888] ;  /* 0x00011100ff0407ac */ /* 0x000ea20008000a00 */
[----:B------:R-:W-:Y:S07]  /*5fd0*/  @UP0 UIMAD UR6, UR36, UR6, URZ ;  /* 0x00000006240602a4 */ /* 0x000fee000f8e02ff */
[----:B------:R-:W-:Y:S01]  /*5fe0*/  @!P3 PRMT R45, R0, 0x7610, R45 ;  /* 0x00007610002db816 */ /* 0x000fe2000000002d */
[----:B--2---:R-:W-:Y:S06]  /*5ff0*/  @UP0 UIMAD.WIDE UR4, UR6, 0x4, UR4 ;  /* 0x00000004060408a5 */ /* 0x004fec000f8e0204 */
[----:B-----5:R-:W-:Y:S02]  /*6000*/  IMAD.U32 R26, RZ, RZ, UR4 ;  /* 0x00000004ff1a7e24 */ /* 0x020fe4000f8e00ff */
[----:B------:R-:W-:Y:S03]  /*6010*/  IMAD.U32 R27, RZ, RZ, UR5 ;  /* 0x00000005ff1b7e24 */ /* 0x000fe6000f8e00ff */
[----:B------:R-:W2:Y:S02]  /*6020*/  @!UP0 LDCU UR4, c[0x0][0x880] ;  /* 0x00011000ff0487ac */ /* 0x000ea40008000800 */
[----:B-1----:R1:W5:Y:S02]  /*6030*/  @P3 LDG.E R26, desc[UR8][R26.64] ;  /* 0x000000081a1a3981 */ /* 0x002364000c1e1900 */
[----:B-12---:R-:W-:Y:S02]  /*6040*/  @!P3 MOV R26, UR4 ;  /* 0x00000004001abc02 */ /* 0x006fe40008000f00 */
.L_x_93:
[----:B------:R-:W-:Y:S05]  /*6050*/  @!P4 BRA `(.L_x_94) ;  /* 0x000000000024c947 */ /* 0x000fea0003800000 */
[----:B------:R-:W-:Y:S01]  /*6060*/  ISETP.NE.U32.AND P3, PT, R40, RZ, PT ;  /* 0x000000ff2800720c */ /* 0x000fe20003f65070 */
[----:B------:R-:W1:Y:S03]  /*6070*/  LDCU.64 UR4, c[0x0][0x358] ;  /* 0x00006b00ff0477ac */ /* 0x000e660008000a00 */
[----:B------:R-:W-:Y:S11]  /*6080*/  ISETP.NE.AND.EX P3, PT, R41, RZ, PT, P3 ;  /* 0x000000ff2900720c */ /* 0x000ff60003f65330 */
[----:B------:R-:W-:Y:S02]  /*6090*/  @!UPT UIADD3 URZ, UPT, UPT, URZ, URZ, URZ ;  /* 0x000000fffffff290 */ /* 0x000fe4000fffe0ff */
[----:B------:R-:W2:Y:S01]  /*60a0*/  @P3 LDC.64 R2, c[0x0][0x8a8] ;  /* 0x00022a00ff023b82 */ /* 0x000ea20000000a00 */
[----:B------:R-:W-:Y:S04]  /*60b0*/  @P3 IMAD R0, R42, UR36, RZ ;  /* 0x000000242a003c24 */ /* 0x000fe8000f8e02ff */
[----:B--2---:R-:W-:Y:S05]  /*60c0*/  @P3 IMAD.WIDE R2, R0, 0x4, R2 ;  /* 0x0000000400023825 */ /* 0x004fea00078e0202 */
[----:B-1---5:R1:W5:Y:S02]  /*60d0*/  @P3 LDG.E R24, desc[UR4][R2.64] ;  /* 0x0000000402183981 */ /* 0x022364000c1e1900 */
[----:B-1----:R-:W2:Y:S02]  /*60e0*/  @!P3 LDC R24, c[0x0][0x8a0] ;  /* 0x00022800ff18bb82 */ /* 0x002ea40000000800 */
.L_x_94:
[----:B-----5:R-:W-:Y:S01]  /*60f0*/  FSETP.NEU.AND P3, PT, R26, RZ, PT ;  /* 0x000000ff1a00720b */ /* 0x020fe20003f6d000 */
[----:B------:R-:W-:Y:S01]  /*6100*/  IMAD.U32 R2, RZ, RZ, UR46 ;  /* 0x0000002eff027e24 */ /* 0x000fe2000f8e00ff */
[----:B------:R-:W-:Y:S01]  /*6110*/  SEL R5, RZ, 0xffffffff, P2 ;  /* 0xffffffffff057807 */ /* 0x000fe20001000000 */
[----:B------:R-:W-:Y:S01]  /*6120*/  ULOP3.LUT UR4, UR55, 0x1, URZ, 0x3c, !UPT ;  /* 0x0000000137047892 */ /* 0x000fe2000f8e3cff */
[----:B------:R-:W-:Y:S01]  /*6130*/  @P1 LOP3.LUT P2, RZ, R45, 0xff, RZ, 0xc0, !PT ;  /* 0x000000ff2dff1812 */ /* 0x000fe2000784c0ff */
[----:B------:R-:W-:Y:S01]  /*6140*/  BSSY B1, `(.L_x_95) ;  /* 0x000003d000017945 */ /* 0x000fe20003800000 */
[----:B------:R-:W-:Y:S01]  /*6150*/  @P1 SEL R0, RZ, 0xffffffff, P3 ;  /* 0xffffffffff001807 */ /* 0x000fe20001800000 */
[----:B------:R-:W-:Y:S01]  /*6160*/  IMAD.MOV.U32 R65, RZ, RZ, 0x1 ;  /* 0x00000001ff417424 */ /* 0x000fe200078e00ff */
[----:B------:R-:W-:Y:S01]  /*6170*/  LEA R2, R2, UR44, 0x3 ;  /* 0x0000002c02027c11 */ /* 0x000fe2000f8e18ff */
[----:B------:R-:W-:Y:S01]  /*6180*/  IMAD.U32 R63, RZ, RZ, UR4 ;  /* 0x00000004ff3f7e24 */ /* 0x000fe2000f8e00ff */
[----:B------:R-:W-:Y:S01]  /*6190*/  @P0 SEL R0, R5, R0, !P2 ;  /* 0x0000000005000207 */ /* 0x000fe20005000000 */
[----:B------:R-:W-:Y:S01]  /*61a0*/  IMAD.U32 R64, RZ, RZ, UR46 ;  /* 0x0000002eff407e24 */ /* 0x000fe2000f8e00ff */
[----:B------:R-:W-:Y:S02]  /*61b0*/  LEA R27, R22, UR44, 0x3 ;  /* 0x0000002c161b7c11 */ /* 0x000fe4000f8e18ff */
[----:B------:R-:W-:Y:S02]  /*61c0*/  CS2R R38, SRZ ;  /* 0x0000000000267805 */ /* 0x000fe4000001ff00 */
[----:B------:R-:W-:Y:S02]  /*61d0*/  @P1 LOP3.LUT R0, R0, 0x1, RZ, 0xc0, !PT ;  /* 0x0000000100001812 */ /* 0x000fe400078ec0ff */
[----:B------:R-:W-:Y:S02]  /*61e0*/  CS2R R36, SRZ ;  /* 0x0000000000247805 */ /* 0x000fe4000001ff00 */
[----:B------:R-:W-:Y:S02]  /*61f0*/  SHF.L.U32 R3, R53, 0x1f, RZ ;  /* 0x0000001f35037819 */ /* 0x000fe400000006ff */
[----:B------:R-:W-:Y:S02]  /*6200*/  CS2R R30, SRZ ;  /* 0x00000000001e7805 */ /* 0x000fe4000001ff00 */
[----:B------:R-:W-:Y:S02]  /*6210*/  ISETP.NE.U32.OR P5, PT, R0, 0x1, !P1 ;  /* 0x000000010000780c */ /* 0x000fe40004fa5470 */
[----:B------:R-:W-:Y:S02]  /*6220*/  CS2R R28, SRZ ;  /* 0x00000000001c7805 */ /* 0x000fe4000001ff00 */
[----:B------:R-:W-:Y:S02]  /*6230*/  PLOP3.LUT P2, PT, PT, PT, UP1, 0x80, 0x8 ;  /* 0x000000000008781c */ /* 0x000fe40003f4f018 */
[----:B------:R-:W-:Y:S02]  /*6240*/  LEA.HI R25, R22, R22, RZ, 0x1 ;  /* 0x0000001616197211 */ /* 0x000fe400078f08ff */
[----:B------:R-:W-:Y:S02]  /*6250*/  LOP3.LUT P4, R50, R45, 0xff, RZ, 0xc0, !PT ;  /* 0x000000ff2d327812 */ /* 0x000fe4000788c0ff */
[----:B------:R-:W-:Y:S02]  /*6260*/  SEL R4, RZ, 0xffffffff, P3 ;  /* 0xffffffffff047807 */ /* 0x000fe40001800000 */
[----:B------:R-:W-:Y:S02]  /*6270*/  P2R R61, PR, RZ, 0x20 ;  /* 0x00000020ff3d7803 */ /* 0x000fe40000000000 */
[----:B------:R-:W-:Y:S03]  /*6280*/  @P5 SHF.L.U32 R0, R63, 0x1f, RZ ;  /* 0x0000001f3f005819 */ /* 0x000fe600000006ff */
[----:B------:R-:W-:Y:S01]  /*6290*/  @P2 SEL R4, R5, R4, !P4 ;  /* 0x0000000405042207 */ /* 0x000fe20006000000 */
[----:B------:R1:W3:Y:S03]  /*62a0*/  @P5 SYNCS.PHASECHK.TRANS64.TRYWAIT P1, [R2+URZ+0x60], R0 ;  /* 0x00006000020055a7 */ /* 0x0002e600080211ff */
[----:B------:R-:W-:Y:S04]  /*62b0*/  LOP3.LUT R4, R4, 0x1, RZ, 0xc0, !PT ;  /* 0x0000000104047812 */ /* 0x000fe800078ec0ff */
[----:B------:R-:W-:Y:S04]  /*62c0*/  ISETP.NE.U32.AND P2, PT, R4, 0x1, PT ;  /* 0x000000010400780c */ /* 0x000fe80003f45070 */
[----:B------:R-:W-:Y:S01]  /*62d0*/  P2R R66, PR, RZ, 0x4 ;  /* 0x00000004ff427803 */ /* 0x000fe20000000000 */
[----:B------:R4:W2:Y:S01]  /*62e0*/  SYNCS.PHASECHK.TRANS64.TRYWAIT P0, [R27+URZ+0xc0], R3 ;  /* 0x0000c0031b0075a7 */ /* 0x0008a200080011ff */
[C---:B-1----:R-:W-:Y:S01]  /*62f0*/  IMAD.SHL.U32 R0, R25.reuse, 0x20, RZ ;  /* 0x0000002019007824 */ /* 0x042fe200078e00ff */
[----:B------:R-:W-:Y:S04]  /*6300*/  LOP3.LUT R25, R25, 0xffe, RZ, 0xc0, !PT ;  /* 0x00000ffe19197812 */ /* 0x000fe800078ec0ff */
[----:B------:R-:W-:Y:S01]  /*6310*/  LOP3.LUT R0, R0, 0xffffffc0, RZ, 0xc0, !PT ;  /* 0xffffffc000007812 */ /* 0x000fe200078ec0ff */
[----:B------:R-:W-:Y:S04]  /*6320*/  IMAD.IADD R25, R22, 0x1, -R25 ;  /* 0x0000000116197824 */ /* 0x000fe800078e0a19 */
[----:B------:R-:W-:Y:S04]  /*6330*/  IMAD.IADD R0, R23, 0x1, R0 ;  /* 0x0000000117007824 */ /* 0x000fe800078e0200 */
[----:B------:R-:W-:Y:S01]  /*6340*/  IMAD R25, R25, 0x100000, R0 ;  /* 0x0010000019197824 */ /* 0x000fe200078e0200 */
[----:B---3--:R-:W-:Y:S01]  /*6350*/  @P5 SEL R65, RZ, 0x1, !P1 ;  /* 0x00000001ff415807 */ /* 0x008fe20004800000 */
[----:B----4-:R-:W-:Y:S06]  /*6360*/  @!P5 BRA `(.L_x_96) ;  /* 0x000000000068d947 */ /* 0x010fec0003800000 */
[----:B------:R-:W-:Y:S01]  /*6370*/  HFMA2 R31, -RZ, RZ, 0, 0 ;  /* 0x00000000ff1f7431 */ /* 0x000fe200000001ff */
[----:B------:R-:W-:Y:S01]  /*6380*/  ISETP.NE.AND P1, PT, R65, RZ, PT ;  /* 0x000000ff4100720c */ /* 0x000fe20003f25270 */
[----:B------:R-:W-:Y:S01]  /*6390*/  IMAD.U32 R0, RZ, RZ, UR46 ;  /* 0x0000002eff007e24 */ /* 0x000fe2000f8e00ff */
[----:B------:R-:W-:Y:S11]  /*63a0*/  BSSY B0, `(.L_x_97) ;  /* 0x0000005000007945 */ /* 0x000ff60003800000 */
[----:B------:R-:W-:Y:S05]  /*63b0*/  @P1 BRA `(.L_x_98) ;  /* 0x00000000000c1947 */ /* 0x000fea0003800000 */
[----:B------:R-:W-:Y:S04]  /*63c0*/  SHF.L.U32 R4, R63, 0x1f, RZ ;  /* 0x0000001f3f047819 */ /* 0x000fe800000006ff */
[----:B------:R-:W1:Y:S02]  /*63d0*/  SYNCS.PHASECHK.TRANS64.TRYWAIT P1, [R2+URZ+0x60], R4 ;  /* 0x00006004020075a7 */ /* 0x000e6400080211ff */
[----:B-1----:R-:W-:Y:S05]  /*63e0*/  @!P1 BRA `(.L_x_99) ;  /* 0x0000001c00e49947 */ /* 0x002fea0003800000 */
.L_x_98:
[----:B------:R-:W-:Y:S05]  /*63f0*/  BSYNC B0 ;  /* 0x0000000000007941 */ /* 0x000fea0003800000 */
.L_x_97:
[----:B------:R-:W-:Y:S01]  /*6400*/  ISETP.NE.AND P1, PT, R66, RZ, PT ;  /* 0x000000ff4200720c */ /* 0x000fe20003f25270 */
[----:B------:R-:W-:Y:S01]  /*6410*/  IMAD.MOV.U32 R30, RZ, RZ, RZ ;  /* 0x000000ffff1e7224 */ /* 0x000fe200078e00ff */
[----:B------:R-:W-:Y:S02]  /*6420*/  CS2R R28, SRZ ;  /* 0x00000000001c7805 */ /* 0x000fe4000001ff00 */
[----:B------:R-:W-:Y:S02]  /*6430*/  CS2R R38, SRZ ;  /* 0x0000000000267805 */ /* 0x000fe4000001ff00 */
[----:B------:R-:W-:Y:S07]  /*6440*/  CS2R R36, SRZ ;  /* 0x0000000000247805 */ /* 0x000fee000001ff00 */
[----:B-1----:R-:W-:Y:S01]  /*6450*/  @P1 IMAD R2, R0, 0x800, R44 ;  /* 0x0000080000021824 */ /* 0x002fe200078e022c */
[----:B------:R-:W-:Y:S05]  /*6460*/  @P1 WARPSYNC.ALL ;  /* 0x0000000000001948 */ /* 0x000fea0003800000 */
[----:B------:R-:W-:Y:S01]  /*6470*/  @P1 LEA R2, R2, UR44, 0x1 ;  /* 0x0000002c02021c11 */ /* 0x000fe2000f8e08ff */
[----:B------:R-:W-:Y:S04]  /*6480*/  UIADD3 UR4, UPT, UPT, UR46, 0x1, URZ ;  /* 0x000000012e047890 */ /* 0x000fe8000fffe0ff */
[----:B------:R1:W3:Y:S01]  /*6490*/  @P1 LDSM.16.M88.4 R28, [R2+0x200] ;  /* 0x00020000021c183b */ /* 0x0002e20000000200 */
[----:B------:R-:W-:Y:S01]  /*64a0*/  UISETP.NE.AND UP0, UPT, UR4, 0x3, UPT ;  /* 0x000000030400788c */ /* 0x000fe2000bf05270 */
[----:B------:R-:W-:Y:S03]  /*64b0*/  @P1 IMAD R0, R54, 0x2, R2 ;  /* 0x0000000236001824 */ /* 0x000fe600078e0202 */
[----:B------:R-:W-:Y:S02]  /*64c0*/  USEL UR5, URZ, 0x1, UP0 ;  /* 0x00000001ff057887 */ /* 0x000fe40008000000 */
[----:B------:R1:W4:Y:S01]  /*64d0*/  @P1 LDSM.16.M88.4 R36, [R0+0x200] ;  /* 0x000200000024183b */ /* 0x0003220000000200 */
[----:B------:R-:W-:Y:S03]  /*64e0*/  USEL UR4, UR4, URZ, UP0 ;  /* 0x000000ff04047287 */ /* 0x000fe60008000000 */
[----:B------:R-:W-:Y:S03]  /*64f0*/  LOP3.LUT R63, R63, UR5, RZ, 0x3c, !PT ;  /* 0x000000053f3f7c12 */ /* 0x000fe6000f8e3cff */
[----:B------:R-:W-:Y:S02]  /*6500*/  IMAD.U32 R64, RZ, RZ, UR4 ;  /* 0x00000004ff407e24 */ /* 0x000fe4000f8e00ff */
.L_x_96:
[----:B------:R-:W-:Y:S05]  /*6510*/  BSYNC B1 ;  /* 0x0000000000017941 */ /* 0x000fea0003800000 */
.L_x_95:
[----:B-1----:R-:W-:Y:S04]  /*6520*/  SHF.R.U32.HI R0, RZ, 0x15, R25 ;  /* 0x00000015ff007819 */ /* 0x002fe80000011619 */
[----:B------:R-:W-:Y:S01]  /*6530*/  LOP3.LUT P1, RZ, R0, 0x3, R46, 0x48, !PT ;  /* 0x0000000300ff7812 */ /* 0x000fe2000782482e */
[----:B------:R-:W-:Y:S01]  /*6540*/  @!UPT UIADD3 URZ, UPT, UPT, URZ, URZ, URZ ;  /* 0x000000fffffff290 */ /* 0x000fe2000fffe0ff */
[----:B--2---:R-:W-:Y:S11]  /*6550*/  @P0 BRA `(.L_x_100) ;  /* 0x0000000000080947 */ /* 0x004ff60003800000 */
[----:B------:R-:W1:Y:S02]  /*6560*/  SYNCS.PHASECHK.TRANS64.TRYWAIT P0, [R27+URZ+0xc0], R3 ;  /* 0x0000c0031b0075a7 */ /* 0x000e6400080011ff */
[----:B-1----:R-:W-:Y:S05]  /*6570*/  @!P0 BRA `(.L_x_101) ;  /* 0x0000001c00948947 */ /* 0x002fea0003800000 */
.L_x_100:
[----:B------:R-:W-:Y:S05]  /*6580*/  @!P1 BRA `(.L_x_102) ;  /* 0x0000000000409947 */ /* 0x000fea0003800000 */
[----:B------:R-:W2:Y:S01]  /*6590*/  LDCU.64 UR8, c[0x4][0x70] ;  /* 0x01000e00ff0877ac */ /* 0x000ea20008000a00 */
[----:B-1----:R-:W-:Y:S01]  /*65a0*/  MOV R3, 0x0 ;  /* 0x0000000000037802 */ /* 0x002fe20000000f00 */
[----:B------:R-:W-:Y:S02]  /*65b0*/  HFMA2 R12, -RZ, RZ, 0, 5.9604644775390625e-08 ;  /* 0x00000001ff0c7431 */ /* 0x000fe400000001ff */
[----:B------:R-:W-:Y:S02]  /*65c0*/  IMAD.MOV.U32 R8, RZ, RZ, 0x192 ;  /* 0x00000192ff087424 */ /* 0x000fe400078e00ff */
[----:B------:R-:W-:Y:S01]  /*65d0*/  IMAD.MOV.U32 R13, RZ, RZ, RZ ;  /* 0x000000ffff0d7224 */ /* 0x000fe200078e00ff */
[----:B------:R-:W1:Y:S01]  /*65e0*/  LDCU.64 UR6, c[0x4][0x78] ;  /* 0x01000f00ff0677ac */ /* 0x000e620008000a00 */
[----:B------:R-:W3:Y:S01]  /*65f0*/  LDC.64 R2, c[0x4][R3] ;  /* 0x0100000003027b82 */ /* 0x000ee20000000a00 */
[----:B------:R-:W5:Y:S01]  /*6600*/  LDCU.64 UR4, c[0x4][0x10] ;  /* 0x01000200ff0477ac */ /* 0x000f620008000a00 */
[----:B--2---:R-:W-:Y:S01]  /*6610*/  MOV R5, UR9 ;  /* 0x0000000900057c02 */ /* 0x004fe20008000f00 */
[----:B------:R-:W-:Y:S01]  /*6620*/  IMAD.U32 R4, RZ, RZ, UR8 ;  /* 0x00000008ff047e24 */ /* 0x000fe2000f8e00ff */
[----:B-1----:R-:W-:Y:S01]  /*6630*/  MOV R7, UR7 ;  /* 0x0000000700077c02 */ /* 0x002fe20008000f00 */
[----:B------:R-:W-:Y:S01]  /*6640*/  IMAD.U32 R6, RZ, RZ, UR6 ;  /* 0x00000006ff067e24 */ /* 0x000fe2000f8e00ff */
[----:B-----5:R-:W-:Y:S01]  /*6650*/  MOV R11, UR5 ;  /* 0x00000005000b7c02 */ /* 0x020fe20008000f00 */
[----:B------:R-:W-:Y:S02]  /*6660*/  IMAD.U32 R10, RZ, RZ, UR4 ;  /* 0x00000004ff0a7e24 */ /* 0x000fe4000f8e00ff */
[----:B------:R-:W-:Y:S07]  /*6670*/  LEPC R20, `(.L_x_102) ;  /* 0x000000001014794e */ /* 0x000fee0000000000 */
[----:B---34-:R-:W-:Y:S05]  /*6680*/  CALL.ABS.NOINC R2 ;  /* 0x0000000002007343 */ /* 0x018fea0003c00000 */
.L_x_102:
[----:B-1-3--:R-:W-:Y:S01]  /*6690*/  SHF.L.U32 R3, R28, 0x10, RZ ;  /* 0x000000101c037819 */ /* 0x00afe200000006ff */
[----:B------:R-:W-:Y:S05]  /*66a0*/  WARPSYNC.ALL ;  /* 0x0000000000007948 */ /* 0x000fea0003800000 */
[----:B------:R-:W-:Y:S01]  /*66b0*/  R2UR UR4, R25 ;  /* 0x00000000190472ca */ /* 0x000fe200000e0000 */
[----:B------:R-:W-:Y:S01]  /*66c0*/  BSSY.RECONVERGENT B0, `(.L_x_103) ;  /* 0x0000051000007945 */ /* 0x000fe20003800200 */
[----:B------:R-:W-:Y:S02]  /*66d0*/  SHF.L.U32 R20, R30, 0x10, RZ ;  /* 0x000000101e147819 */ /* 0x000fe400000006ff */
[----:B------:R-:W-:Y:S02]  /*66e0*/  SHF.L.U32 R62, R54, 0x1, RZ ;  /* 0x00000001363e7819 */ /* 0x000fe400000006ff */
[----:B------:R-:W-:Y:S07]  /*66f0*/  ISETP.NE.AND P0, PT, R55, RZ, PT ;  /* 0x000000ff3700720c */ /* 0x000fee0003f05270 */
[----:B------:R-:W1:Y:S02]  /*6700*/  LDTM.16dp256bit.x4 R4, tmem[UR4] ;  /* 0x00000004000479ee */ /* 0x000e640008120000 */
[----:B-1----:R-:W-:Y:S01]  /*6710*/  FMUL R0, R24, R4 ;  /* 0x0000000418007220 */ /* 0x002fe20000400000 */
[----:B------:R-:W-:Y:S01]  /*6720*/  LOP3.LUT R4, R28, 0xffff0000, RZ, 0xc0, !PT ;  /* 0xffff00001c047812 */ /* 0x000fe200078ec0ff */
[----:B------:R-:W-:Y:S01]  /*6730*/  FMUL R2, R24, R5 ;  /* 0x0000000518027220 */ /* 0x000fe20000400000 */
[C---:B------:R-:W-:Y:S01]  /*6740*/  SHF.L.U32 R5, R29.reuse, 0x10, RZ ;  /* 0x000000101d057819 */ /* 0x040fe200000006ff */
[----:B------:R-:W-:Y:S01]  /*6750*/  FFMA R0, R26, R3, R0 ;  /* 0x000000031a007223 */ /* 0x000fe20000000000 */
[----:B------:R-:W-:Y:S01]  /*6760*/  FMUL R3, R24, R6 ;  /* 0x0000000618037220 */ /* 0x000fe20000400000 */
[----:B------:R-:W-:Y:S01]  /*6770*/  LOP3.LUT R6, R29, 0xffff0000, RZ, 0xc0, !PT ;  /* 0xffff00001d067812 */ /* 0x000fe200078ec0ff */
[----:B------:R-:W-:Y:S01]  /*6780*/  FFMA R2, R26, R4, R2 ;  /* 0x000000041a027223 */ /* 0x000fe20000000002 */
[----:B------:R-:W-:Y:S01]  /*6790*/  FMUL R7, R24, R7 ;  /* 0x0000000718077220 */ /* 0x000fe20000400000 */
[----:B------:R-:W-:Y:S01]  /*67a0*/  FFMA R3, R26, R5, R3 ;  /* 0x000000051a037223 */ /* 0x000fe20000000003 */
[C---:B------:R-:W-:Y:S01]  /*67b0*/  FMUL R4, R24.reuse, R8 ;  /* 0x0000000818047220 */ /* 0x040fe20000400000 */
[----:B------:R-:W-:Y:S01]  /*67c0*/  FMUL R5, R24, R9 ;  /* 0x0000000918057220 */ /* 0x000fe20000400000 */
[----:B------:R-:W-:Y:S01]  /*67d0*/  F2FP.BF16.F32.PACK_AB R32, R2, R0 ;  /* 0x000000000220723e */ /* 0x000fe200000010ff */
[----:B------:R-:W-:Y:S01]  /*67e0*/  FFMA R7, R26, R6, R7 ;  /* 0x000000061a077223 */ /* 0x000fe20000000007 */
[----:B------:R-:W-:Y:S01]  /*67f0*/  LOP3.LUT R0, R30, 0xffff0000, RZ, 0xc0, !PT ;  /* 0xffff00001e007812 */ /* 0x000fe200078ec0ff */
[----:B------:R-:W-:Y:S01]  /*6800*/  FFMA R4, R26, R20, R4 ;  /* 0x000000141a047223 */ /* 0x000fe20000000004 */
[----:B------:R-:W-:Y:S01]  /*6810*/  SHF.L.U32 R2, R31, 0x10, RZ ;  /* 0x000000101f027819 */ /* 0x000fe200000006ff */
[----:B------:R-:W-:Y:S01]  /*6820*/  FMUL R6, R24, R10 ;  /* 0x0000000a18067220 */ /* 0x000fe20000400000 */
[----:B------:R-:W-:Y:S01]  /*6830*/  F2FP.BF16.F32.PACK_AB R33, R7, R3 ;  /* 0x000000030721723e */ /* 0x000fe200000010ff */
[C---:B------:R-:W-:Y:S01]  /*6840*/  FFMA R5, R26.reuse, R0, R5 ;  /* 0x000000001a057223 */ /* 0x040fe20000000005 */
[----:B------:R-:W-:Y:S01]  /*6850*/  LOP3.LUT R3, R31, 0xffff0000, RZ, 0xc0, !PT ;  /* 0xffff00001f037812 */ /* 0x000fe200078ec0ff */
[----:B------:R-:W-:Y:S01]  /*6860*/  FFMA R6, R26, R2, R6 ;  /* 0x000000021a067223 */ /* 0x000fe20000000006 */
[----:B----4-:R-:W-:Y:S01]  /*6870*/  SHF.L.U32 R7, R36, 0x10, RZ ;  /* 0x0000001024077819 */ /* 0x010fe200000006ff */
[----:B------:R-:W-:Y:S01]  /*6880*/  FMUL R11, R24, R11 ;  /* 0x0000000b180b7220 */ /* 0x000fe20000400000 */
[----:B------:R-:W-:Y:S01]  /*6890*/  LOP3.LUT R0, R36, 0xffff0000, RZ, 0xc0, !PT ;  /* 0xffff000024007812 */ /* 0x000fe200078ec0ff */
[C---:B------:R-:W-:Y:S01]  /*68a0*/  FMUL R8, R24.reuse, R12 ;  /* 0x0000000c18087220 */ /* 0x040fe20000400000 */
[----:B------:R-:W-:Y:S01]  /*68b0*/  SHF.L.U32 R2, R37, 0x10, RZ ;  /* 0x0000001025027819 */ /* 0x000fe200000006ff */
[----:B------:R-:W-:Y:S01]  /*68c0*/  FMUL R9, R24, R13 ;  /* 0x0000000d18097220 */ /* 0x000fe20000400000 */
[----:B------:R-:W-:Y:S01]  /*68d0*/  F2FP.BF16.F32.PACK_AB R34, R5, R4 ;  /* 0x000000040522723e */ /* 0x000fe200000010ff */
[C---:B------:R-:W-:Y:S01]  /*68e0*/  FFMA R11, R26.reuse, R3, R11 ;  /* 0x000000031a0b7223 */ /* 0x040fe2000000000b */
[----:B------:R-:W-:Y:S01]  /*68f0*/  MOV R5, UR46 ;  /* 0x0000002e00057c02 */ /* 0x000fe20008000f00 */
[C---:B------:R-:W-:Y:S01]  /*6900*/  FFMA R8, R26.reuse, R7, R8 ;  /* 0x000000071a087223 */ /* 0x040fe20000000008 */
[----:B------:R-:W-:Y:S01]  /*6910*/  SHF.L.U32 R3, R39, 0x10, RZ ;  /* 0x0000001027037819 */ /* 0x000fe200000006ff */
[----:B------:R-:W-:Y:S01]  /*6920*/  FFMA R9, R26, R0, R9 ;  /* 0x000000001a097223 */ /* 0x000fe20000000009 */
[----:B------:R-:W-:Y:S01]  /*6930*/  LOP3.LUT R0, R37, 0xffff0000, RZ, 0xc0, !PT ;  /* 0xffff000025007812 */ /* 0x000fe200078ec0ff */
[C---:B------:R-:W-:Y:S01]  /*6940*/  FMUL R10, R24.reuse, R14 ;  /* 0x0000000e180a7220 */ /* 0x040fe20000400000 */
[----:B------:R-:W-:Y:S01]  /*6950*/  LOP3.LUT R4, R39, 0xffff0000, RZ, 0xc0, !PT ;  /* 0xffff000027047812 */ /* 0x000fe200078ec0ff */
[C---:B------:R-:W-:Y:S01]  /*6960*/  FMUL R15, R24.reuse, R15 ;  /* 0x0000000f180f7220 */ /* 0x040fe20000400000 */
[----:B------:R-:W-:Y:S01]  /*6970*/  FMUL R12, R24, R16 ;  /* 0x00000010180c7220 */ /* 0x000fe20000400000 */
[----:B------:R-:W-:Y:S01]  /*6980*/  FFMA R10, R26, R2, R10 ;  /* 0x000000021a0a7223 */ /* 0x000fe2000000000a */
[----:B------:R-:W-:Y:S01]  /*6990*/  LOP3.LUT R2, R38, 0xffff0000, RZ, 0xc0, !PT ;  /* 0xffff000026027812 */ /* 0x000fe200078ec0ff */
[----:B------:R-:W-:Y:S01]  /*69a0*/  FFMA R15, R26, R0, R15 ;  /* 0x000000001a0f7223 */ /* 0x000fe2000000000f */
[----:B------:R-:W-:Y:S01]  /*69b0*/  SHF.L.U32 R0, R38, 0x10, RZ ;  /* 0x0000001026007819 */ /* 0x000fe200000006ff */
[C---:B------:R-:W-:Y:S01]  /*69c0*/  FMUL R13, R24.reuse, R17 ;  /* 0x00000011180d7220 */ /* 0x040fe20000400000 */
[C---:B------:R-:W-:Y:S01]  /*69d0*/  FMUL R14, R24.reuse, R18 ;  /* 0x00000012180e7220 */ /* 0x040fe20000400000 */
[----:B------:R-:W-:Y:S01]  /*69e0*/  FMUL R19, R24, R19 ;  /* 0x0000001318137220 */ /* 0x000fe20000400000 */
[----:B------:R-:W-:Y:S01]  /*69f0*/  LEA R5, R5, R44, 0xb ;  /* 0x0000002c05057211 */ /* 0x000fe200078e58ff */
[C---:B------:R-:W-:Y:S01]  /*6a00*/  FFMA R12, R26.reuse, R0, R12 ;  /* 0x000000001a0c7223 */ /* 0x040fe2000000000c */
[C---:B------:R-:W-:Y:S01]  /*6a10*/  FFMA R13, R26.reuse, R2, R13 ;  /* 0x000000021a0d7223 */ /* 0x040fe2000000000d */
[C---:B------:R-:W-:Y:S01]  /*6a20*/  FFMA R14, R26.reuse, R3, R14 ;  /* 0x000000031a0e7223 */ /* 0x040fe2000000000e */
[----:B------:R-:W-:Y:S01]  /*6a30*/  FFMA R19, R26, R4, R19 ;  /* 0x000000041a137223 */ /* 0x000fe20000000013 */
[----:B------:R-:W-:Y:S02]  /*6a40*/  F2FP.BF16.F32.PACK_AB R35, R11, R6 ;  /* 0x000000060b23723e */ /* 0x000fe400000010ff */
[----:B------:R-:W-:Y:S02]  /*6a50*/  LEA R5, R5, UR44, 0x1 ;  /* 0x0000002c05057c11 */ /* 0x000fe4000f8e08ff */
[----:B------:R-:W-:Y:S02]  /*6a60*/  F2FP.BF16.F32.PACK_AB R8, R9, R8 ;  /* 0x000000080908723e */ /* 0x000fe400000010ff */
[----:B------:R-:W-:Y:S01]  /*6a70*/  F2FP.BF16.F32.PACK_AB R9, R15, R10 ;  /* 0x0000000a0f09723e */ /* 0x000fe200000010ff */
[----:B------:R1:W-:Y:S01]  /*6a80*/  STSM.16.M88.4 [R5+0x200], R32 ;  /* 0x0002002005007844 */ /* 0x0003e20000000200 */
[----:B------:R-:W-:Y:S02]  /*6a90*/  F2FP.BF16.F32.PACK_AB R10, R13, R12 ;  /* 0x0000000c0d0a723e */ /* 0x000fe400000010ff */
[----:B------:R-:W-:Y:S02]  /*6aa0*/  F2FP.BF16.F32.PACK_AB R11, R19, R14 ;  /* 0x0000000e130b723e */ /* 0x000fe400000010ff */
[----:B------:R-:W-:Y:S05]  /*6ab0*/  IADD3 R0, PT, PT, R62, 0x200, R5 ;  /* 0x000002003e007810 */ /* 0x000fea0007ffe005 */
[----:B------:R1:W-:Y:S01]  /*6ac0*/  STSM.16.M88.4 [R0], R8 ;  /* 0x0000000800007844 */ /* 0x0003e20000000200 */
[----:B------:R-:W-:Y:S01]  /*6ad0*/  @!PT LDS RZ, [RZ] ;  /* 0x00000000fffff984 */ /* 0x000fe20000000800 */
[----:B------:R-:W-:Y:S01]  /*6ae0*/  @!PT LDS RZ, [RZ] ;  /* 0x00000000fffff984 */ /* 0x000fe20000000800 */
[----:B------:R-:W-:Y:S01]  /*6af0*/  @!PT LDS RZ, [RZ] ;  /* 0x00000000fffff984 */ /* 0x000fe20000000800 */
[----:B------:R-:W-:Y:S01]  /*6b00*/  @!PT LDS RZ, [RZ] ;  /* 0x00000000fffff984 */ /* 0x000fe20000000800 */
[----:B------:R2:W-:Y:S07]  /*6b10*/  MEMBAR.ALL.CTA ;  /* 0x0000000000007992 */ /* 0x0005ee0000008000 */
[----:B--2---:R-:W2:Y:S02]  /*6b20*/  FENCE.VIEW.ASYNC.S ;  /* 0x00000000000073c6 */ /* 0x004ea40000000000 */
[----:B--2---:R-:W-:Y:S06]  /*6b30*/  BAR.SYNC.DEFER_BLOCKING 0x1, 0x80 ;  /* 0x0042000000007b1d */ /* 0x004fec0000010000 */
[----:B------:R-:W-:Y:S05]  /*6b40*/  @P0 BRA `(.L_x_104) ;  /* 0x0000000000200947 */ /* 0x000fea0003800000 */
[----:B------:R-:W2:Y:S01]  /*6b50*/  LDCU.64 UR6, c[0x0][0x348] ;  /* 0x00006900ff0677ac */ /* 0x000ea20008000a00 */
[----:B------:R-:W-:Y:S01]  /*6b60*/  ULEA UR5, UR46, UR44, 0xc ;  /* 0x0000002c2e057291 */ /* 0x000fe2000f8e60ff */
[----:B------:R-:W-:Y:S03]  /*6b70*/  UMOV UR51, UR36 ;  /* 0x0000002400337c82 */ /* 0x000fe60008000000 */
[----:B------:R-:W-:Y:S02]  /*6b80*/  UIADD3 UR48, UPT, UPT, UR5, 0x200, URZ ;  /* 0x0000020005307890 */ /* 0x000fe4000fffe0ff */
[----:B--2---:R-:W-:Y:S04]  /*6b90*/  UIADD3 UR4, UP0, UPT, UR6, 0x680, URZ ;  /* 0x0000068006047890 */ /* 0x004fe8000ff1e0ff */
[----:B------:R-:W-:Y:S09]  /*6ba0*/  UIADD3.X UR5, UPT, UPT, URZ, UR7, URZ, UP0, !UPT ;  /* 0x00000007ff057290 */ /* 0x000ff200087fe4ff */
[----:B------:R2:W-:Y:S02]  /*6bb0*/  UTMASTG.3D [UR48], [UR4] ;  /* 0x00000030040073b5 */ /* 0x0005e40008010000 */
[----:B--2---:R0:W-:Y:S02]  /*6bc0*/  UTMACMDFLUSH ;  /* 0x00000000000079b7 */ /* 0x0041e40000000000 */
.L_x_104:
[----:B------:R-:W-:Y:S05]  /*6bd0*/  BSYNC.RECONVERGENT B0 ;  /* 0x0000000000007941 */ /* 0x000fea0003800200 */
.L_x_103:
[----:B------:R-:W-:Y:S01]  /*6be0*/  UIADD3 UR47, UPT, UPT, UR46, 0x1, URZ ;  /* 0x000000012e2f7890 */ /* 0x000fe2000fffe0ff */
[----:B------:R-:W-:Y:S03]  /*6bf0*/  BSSY.RECONVERGENT B0, `(.L_x_105) ;  /* 0x0000005000007945 */ /* 0x000fe60003800200 */
[----:B------:R-:W-:Y:S04]  /*6c00*/  UISETP.NE.AND UP0, UPT, UR47, 0x3, UPT ;  /* 0x000000032f00788c */ /* 0x000fe8000bf05270 */
[----:B------:R-:W-:Y:S01]  /*6c10*/  USEL UR45, UR47, URZ, UP0 ;  /* 0x000000ff2f2d7287 */ /* 0x000fe20008000000 */
[----:B------:R-:W-:Y:S11]  /*6c20*/  @P0 BRA `(.L_x_106) ;  /* 0x0000000000040947 */ /* 0x000ff60003800000 */
[----:B------:R-:W-:Y:S04]  /*6c30*/  DEPBAR.LE SB0, 0x1 ;  /* 0x000080400000791a */ /* 0x000fe80000000000 */
.L_x_106:
[----:B------:R-:W-:Y:S05]  /*6c40*/  BSYNC.RECONVERGENT B0 ;  /* 0x0000000000007941 */ /* 0x000fea0003800200 */
.L_x_105:
[----:B------:R-:W-:Y:S01]  /*6c50*/  BAR.SYNC.DEFER_BLOCKING 0x1, 0x80 ;  /* 0x0042000000007b1d */ /* 0x000fe20000010000 */
[----:B------:R-:W-:Y:S01]  /*6c60*/  ISETP.NE.AND P1, PT, R61, RZ, PT ;  /* 0x000000ff3d00720c */ /* 0x000fe20003f25270 */
[----:B------:R-:W-:Y:S01]  /*6c70*/  UISETP.NE.AND UP0, UPT, UR53, URZ, UPT ;  /* 0x000000ff3500728c */ /* 0x000fe2000bf05270 */
[----:B------:R-:W-:Y:S11]  /*6c80*/  LEA R2, R64, UR44, 0x3 ;  /* 0x0000002c40027c11 */ /* 0x000ff6000f8e18ff */
[----:B------:R-:W-:Y:S01]  /*6c90*/  @P1 SHF.L.U32 R3, R63, 0x1f, RZ ;  /* 0x0000001f3f031819 */ /* 0x000fe200000006ff */
[----:B------:R-:W-:Y:S06]  /*6ca0*/  BRA.U !UP0, `(.L_x_107) ;  /* 0x0000000108247547 */ /* 0x000fec000b800000 */
[----:B------:R-:W-:Y:S01]  /*6cb0*/  IMAD.U32 R4, RZ, RZ, UR52 ;  /* 0x00000034ff047e24 */ /* 0x000fe2000f8e00ff */
[----:B-1----:R-:W-:Y:S01]  /*6cc0*/  MOV R0, UR54 ;  /* 0x0000003600007c02 */ /* 0x002fe20008000f00 */
[----:B------:R-:W-:Y:S03]  /*6cd0*/  UIADD3 UR4, UPT, UPT, UR52, 0x1, URZ ;  /* 0x0000000134047890 */ /* 0x000fe6000fffe0ff */
[----:B------:R-:W-:Y:S01]  /*6ce0*/  @P1 LEA R4, R4, UR44, 0x3 ;  /* 0x0000002c04041c11 */ /* 0x000fe2000f8e18ff */
[----:B------:R-:W-:Y:S04]  /*6cf0*/  UISETP.NE.AND UP0, UPT, UR4, 0x3, UPT ;  /* 0x000000030400788c */ /* 0x000fe8000bf05270 */
[----:B------:R-:W-:Y:S01]  /*6d00*/  @P1 VIADD R4, R4, 0x78 ;  /* 0x0000007804041836 */ /* 0x000fe20000000000 */
[----:B------:R-:W-:Y:S04]  /*6d10*/  USEL UR52, UR4, URZ, UP0 ;  /* 0x000000ff04347287 */ /* 0x000fe80008000000 */
[----:B------:R-:W-:Y:S04]  /*6d20*/  @P1 PRMT R0, R0, 0x654, R4 ;  /* 0x0000065400001816 */ /* 0x000fe80000000004 */
[----:B------:R2:W-:Y:S04]  /*6d30*/  @P1 SYNCS.ARRIVE.TRANS64.RED.A1T0 RZ, [R0+URZ], RZ ;  /* 0x000000ff00ff19a7 */ /* 0x0005e800081004ff */
.L_x_107:
[----:B------:R-:W3:Y:S01]  /*6d40*/  @P1 SYNCS.PHASECHK.TRANS64.TRYWAIT P0, [R2+URZ+0x60], R3 ;  /* 0x00006003020015a7 */ /* 0x000ee200080011ff */
[----:B------:R-:W-:Y:S01]  /*6d50*/  BSSY B1, `(.L_x_108) ;  /* 0x0000013000017945 */ /* 0x000fe20003800000 */
[----:B---3--:R-:W-:Y:S03]  /*6d60*/  @P1 SEL R65, RZ, 0x1, !P0 ;  /* 0x00000001ff411807 */ /* 0x008fe60004000000 */
[----:B------:R-:W-:Y:S05]  /*6d70*/  @!P1 BRA `(.L_x_109) ;  /* 0x0000000000409947 */ /* 0x000fea0003800000 */
[----:B------:R-:W-:Y:S01]  /*6d80*/  ISETP.NE.AND P1, PT, R66, RZ, PT ;  /* 0x000000ff4200720c */ /* 0x000fe20003f25270 */
[----:B------:R-:W-:Y:S01]  /*6d90*/  BSSY B0, `(.L_x_110) ;  /* 0x0000009000007945 */ /* 0x000fe20003800000 */
[----:B------:R-:W-:Y:S11]  /*6da0*/  ISETP.NE.AND P0, PT, R65, RZ, PT ;  /* 0x000000ff4100720c */ /* 0x000ff60003f05270 */
[----:B------:R-:W-:Y:S05]  /*6db0*/  @P1 IMAD R3, R64, 0x800, R44 ;  /* 0x0000080040031824 */ /* 0x000fea00078e022c */
[----:B------:R-:W-:Y:S05]  /*6dc0*/  @P1 LEA R3, R3, UR44, 0x1 ;  /* 0x0000002c03031c11 */ /* 0x000fea000f8e08ff */
[----:B-12---:R-:W-:Y:S01]  /*6dd0*/  @P1 IMAD.IADD R0, R62, 0x1, R3 ;  /* 0x000000013e001824 */ /* 0x006fe200078e0203 */
[----:B------:R-:W-:Y:S06]  /*6de0*/  @P0 BRA `(.L_x_111) ;  /* 0x00000000000c0947 */ /* 0x000fec0003800000 */
[----:B------:R-:W-:Y:S04]  /*6df0*/  SHF.L.U32 R63, R63, 0x1f, RZ ;  /* 0x0000001f3f3f7819 */ /* 0x000fe800000006ff */
[----:B------:R-:W1:Y:S02]  /*6e00*/  SYNCS.PHASECHK.TRANS64.TRYWAIT P0, [R2+URZ+0x60], R63 ;  /* 0x0000603f020075a7 */ /* 0x000e6400080011ff */
[----:B-1----:R-:W-:Y:S05]  /*6e10*/  @!P0 BRA `(.L_x_112) ;  /* 0x0000001400808947 */ /* 0x002fea0003800000 */
.L_x_111:
[----:B------:R-:W-:Y:S05]  /*6e20*/  BSYNC B0 ;  /* 0x0000000000007941 */ /* 0x000fea0003800000 */
.L_x_110:
[----:B------:R-:W-:Y:S11]  /*6e30*/  ISETP.NE.AND P0, PT, R66, RZ, PT ;  /* 0x000000ff4200720c */ /* 0x000ff60003f05270 */
[----:B------:R-:W-:Y:S02]  /*6e40*/  @!UPT UIADD3 URZ, UPT, UPT, URZ, URZ, URZ ;  /* 0x000000fffffff290 */ /* 0x000fe4000fffe0ff */
[----:B------:R-:W-:Y:S05]  /*6e50*/  @P0 WARPSYNC.ALL ;  /* 0x0000000000000948 */ /* 0x000fea0003800000 */
[----:B------:R3:W4:Y:S04]  /*6e60*/  @P0 LDSM.16.M88.4 R28, [R3+0x200] ;  /* 0x00020000031c083b */ /* 0x0007280000000200 */
[----:B------:R3:W2:Y:S02]  /*6e70*/  @P0 LDSM.16.M88.4 R36, [R0+0x200] ;  /* 0x000200000024083b */ /* 0x0006a40000000200 */
.L_x_109:
[----:B------:R-:W-:Y:S05]  /*6e80*/  BSYNC B1 ;  /* 0x0000000000017941 */ /* 0x000fea0003800000 */
.L_x_108:
[----:B-123--:R-:W-:Y:S05]  /*6e90*/  VIADD R0, R25, 0x20 ;  /* 0x0000002019007836 */ /* 0x00efea0000000000 */
[----:B------:R-:W-:Y:S04]  /*6ea0*/  SHF.R.U32.HI R0, RZ, 0x15, R0 ;  /* 0x00000015ff007819 */ /* 0x000fe80000011600 */
[----:B------:R-:W-:Y:S11]  /*6eb0*/  LOP3.LUT P0, RZ, R0, 0x3, R46, 0x48, !PT ;  /* 0x0000000300ff7812 */ /* 0x000ff6000780482e */
[----:B------:R-:W-:Y:S02]  /*6ec0*/  @!UPT UIADD3 URZ, UPT, UPT, URZ, URZ, URZ ;  /* 0x000000fffffff290 */ /* 0x000fe4000fffe0ff */
[----:B------:R-:W-:Y:S05]  /*6ed0*/  @!P0 BRA `(.L_x_113) ;  /* 0x0000000000408947 */ /* 0x000fea0003800000 */
[----:B------:R-:W1:Y:S01]  /*6ee0*/  LDCU.64 UR8, c[0x4][0x70] ;  /* 0x01000e00ff0877ac */ /* 0x000e620008000a00 */
[----:B------:R-:W-:Y:S01]  /*6ef0*/  MOV R3, 0x0 ;  /* 0x0000000000037802 */ /* 0x000fe20000000f00 */
[----:B------:R-:W-:Y:S02]  /*6f00*/  HFMA2 R12, -RZ, RZ, 0, 5.9604644775390625e-08 ;  /* 0x00000001ff0c7431 */ /* 0x000fe400000001ff */
[----:B------:R-:W-:Y:S02]  /*6f10*/  IMAD.MOV.U32 R8, RZ, RZ, 0x192 ;  /* 0x00000192ff087424 */ /* 0x000fe400078e00ff */
[----:B------:R-:W-:Y:S01]  /*6f20*/  IMAD.MOV.U32 R13, RZ, RZ, RZ ;  /* 0x000000ffff0d7224 */ /* 0x000fe200078e00ff */
[----:B------:R-:W2:Y:S01]  /*6f30*/  LDCU.64 UR6, c[0x4][0x78] ;  /* 0x01000f00ff0677ac */ /* 0x000ea20008000a00 */
[----:B------:R-:W3:Y:S01]  /*6f40*/  LDC.64 R2, c[0x4][R3] ;  /* 0x0100000003027b82 */ /* 0x000ee20000000a00 */
[----:B------:R-:W5:Y:S01]  /*6f50*/  LDCU.64 UR4, c[0x4][0x10] ;  /* 0x01000200ff0477ac */ /* 0x000f620008000a00 */
[----:B-1----:R-:W-:Y:S01]  /*6f60*/  MOV R5, UR9 ;  /* 0x0000000900057c02 */ /* 0x002fe20008000f00 */
[----:B------:R-:W-:Y:S01]  /*6f70*/  IMAD.U32 R4, RZ, RZ, UR8 ;  /* 0x00000008ff047e24 */ /* 0x000fe2000f8e00ff */
[----:B--2---:R-:W-:Y:S01]  /*6f80*/  MOV R7, UR7 ;  /* 0x0000000700077c02 */ /* 0x004fe20008000f00 */
[----:B------:R-:W-:Y:S01]  /*6f90*/  IMAD.U32 R6, RZ, RZ, UR6 ;  /* 0x00000006ff067e24 */ /* 0x000fe2000f8e00ff */
[----:B-----5:R-:W-:Y:S01]  /*6fa0*/  MOV R11, UR5 ;  /* 0x00000005000b7c02 */ /* 0x020fe20008000f00 */
[----:B------:R-:W-:Y:S02]  /*6fb0*/  IMAD.U32 R10, RZ, RZ, UR4 ;  /* 0x00000004ff0a7e24 */ /* 0x000fe4000f8e00ff */
[----:B------:R-:W-:Y:S07]  /*6fc0*/  LEPC R20, `(.L_x_113) ;  /* 0x000000001014794e */ /* 0x000fee0000000000 */
[----:B---34-:R-:W-:Y:S05]  /*6fd0*/  CALL.ABS.NOINC R2 ;  /* 0x0000000002007343 */ /* 0x018fea0003c00000 */
.L_x_113:
[----:B------:R-:W-:Y:S01]  /*6fe0*/  ISETP.NE.AND P0, PT, R55, RZ, PT ;  /* 0x000000ff3700720c */ /* 0x000fe20003f05270 */
[----:B------:R-:W-:Y:S05]  /*6ff0*/  WARPSYNC.ALL ;  /* 0x0000000000007948 */ /* 0x000fea0003800000 */
[----:B------:R-:W-:Y:S01]  /*7000*/  R2UR UR4, R25 ;  /* 0x00000000190472ca */ /* 0x000fe200000e0000 */
[----:B------:R-:W-:Y:S01]  /*7010*/  BSSY.RECONVERGENT B0, `(.L_x_114) ;  /* 0x0000057000007945 */ /* 0x000fe20003800200 */
[C---:B----4-:R-:W-:Y:S02]  /*7020*/  SHF.L.U32 R20, R28.reuse, 0x10, RZ ;  /* 0x000000101c147819 */ /* 0x050fe400000006ff */
[----:B------:R-:W-:Y:S02]  /*7030*/  LOP3.LUT R21, R28, 0xffff0000, RZ, 0xc0, !PT ;  /* 0xffff00001c157812 */ /* 0x000fe400078ec0ff */
[----:B------:R-:W-:Y:S02]  /*7040*/  SHF.L.U32 R25, R29, 0x10, RZ ;  /* 0x000000101d197819 */ /* 0x000fe400000006ff */
[----:B------:R-:W-:Y:S02]  /*7050*/  SHF.L.U32 R28, R30, 0x10, RZ ;  /* 0x000000101e1c7819 */ /* 0x000fe400000006ff */
[C---:B------:R-:W-:Y:S02]  /*7060*/  SHF.L.U32 R32, R36.reuse, 0x10, RZ ;  /* 0x0000001024207819 */ /* 0x040fe400000006ff */
[----:B------:R-:W-:Y:S01]  /*7070*/  LOP3.LUT R33, R36, 0xffff0000, RZ, 0xc0, !PT ;  /* 0xffff000024217812 */ /* 0x000fe200078ec0ff */
[----:B------:R-:W1:Y:S01]  /*7080*/  LDTM.16dp256bit.x4 R4, tmem[UR4+0x20] ;  /* 0x00002004000479ee */ /* 0x000e620008120000 */
[----:B------:R-:W-:Y:S01]  /*7090*/  R2UR UR4, R27 ;  /* 0x000000001b0472ca */ /* 0x000fe200000e0000 */
[----:B------:R-:W-:Y:S01]  /*70a0*/  NOP ;  /* 0x0000000000007918 */ /* 0x000fe20000000000 */
[----:B------:R-:W-:Y:S02]  /*70b0*/  LOP3.LUT R27, R29, 0xffff0000, RZ, 0xc0, !PT ;  /* 0xffff00001d1b7812 */ /* 0x000fe400078ec0ff */
[----:B------:R-:W-:Y:S02]  /*70c0*/  LOP3.LUT R29, R30, 0xffff0000, RZ, 0xc0, !PT ;  /* 0xffff00001e1d7812 */ /* 0x000fe400078ec0ff */
[C---:B------:R-:W-:Y:S02]  /*70d0*/  SHF.L.U32 R30, R31.reuse, 0x10, RZ ;  /* 0x000000101f1e7819 */ /* 0x040fe400000006ff */
[----:B------:R-:W-:Y:S02]  /*70e0*/  LOP3.LUT R31, R31, 0xffff0000, RZ, 0xc0, !PT ;  /* 0xffff00001f1f7812 */ /* 0x000fe400078ec0ff */
[C---:B------:R-:W-:Y:S02]  /*70f0*/  SHF.L.U32 R34, R37.reuse, 0x10, RZ ;  /* 0x0000001025227819 */ /* 0x040fe400000006ff */
[----:B------:R-:W-:Y:S01]  /*7100*/  LOP3.LUT R35, R37, 0xffff0000, RZ, 0xc0, !PT ;  /* 0xffff000025237812 */ /* 0x000fe200078ec0ff */
[----:B------:R-:W-:Y:S01]  /*7110*/  UIADD3 UR4, UPT, UPT, UR4, 0xe0, URZ ;  /* 0x000000e004047890 */ /* 0x000fe2000fffe0ff */
[C---:B------:R-:W-:Y:S02]  /*7120*/  SHF.L.U32 R36, R38.reuse, 0x10, RZ ;  /* 0x0000001026247819 */ /* 0x040fe400000006ff */
[----:B------:R-:W-:Y:S01]  /*7130*/  LOP3.LUT R37, R38, 0xffff0000, RZ, 0xc0, !PT ;  /* 0xffff000026257812 */ /* 0x000fe200078ec0ff */
[----:B------:R-:W-:Y:S01]  /*7140*/  UPRMT UR4, UR54, 0x654, UR4 ;  /* 0x0000065436047896 */ /* 0x000fe20008000004 */
[C---:B------:R-:W-:Y:S02]  /*7150*/  SHF.L.U32 R38, R39.reuse, 0x10, RZ ;  /* 0x0000001027267819 */ /* 0x040fe400000006ff */
[----:B------:R-:W-:Y:S01]  /*7160*/  LOP3.LUT R39, R39, 0xffff0000, RZ, 0xc0, !PT ;  /* 0xffff000027277812 */ /* 0x000fe200078ec0ff */
[C---:B-1----:R-:W-:Y:S01]  /*7170*/  FMUL R4, R24.reuse, R4 ;  /* 0x0000000418047220 */ /* 0x042fe20000400000 */
[C---:B------:R-:W-:Y:S01]  /*7180*/  FMUL R5, R24.reuse, R5 ;  /* 0x0000000518057220 */ /* 0x040fe20000400000 */
[----:B------:R-:W-:Y:S03]  /*7190*/  FMUL R6, R24, R6 ;  /* 0x0000000618067220 */ /* 0x000fe60000400000 */
[----:B------:R-:W-:Y:S01]  /*71a0*/  SYNCS.ARRIVE.TRANS64.RED.A1T0 RZ, [UR4], RZ ;  /* 0x000000ffffff79a7 */ /* 0x000fe20008100404 */
[C---:B------:R-:W-:Y:S01]  /*71b0*/  FFMA R4, R26.reuse, R20, R4 ;  /* 0x000000141a047223 */ /* 0x040fe20000000004 */
[C---:B------:R-:W-:Y:S01]  /*71c0*/  FFMA R5, R26.reuse, R21, R5 ;  /* 0x000000151a057223 */ /* 0x040fe20000000005 */
[----:B------:R-:W-:Y:S01]  /*71d0*/  FFMA R6, R26, R25, R6 ;  /* 0x000000191a067223 */ /* 0x000fe20000000006 */
[C---:B------:R-:W-:Y:S01]  /*71e0*/  FMUL R7, R24.reuse, R7 ;  /* 0x0000000718077220 */ /* 0x040fe20000400000 */
[C---:B------:R-:W-:Y:S01]  /*71f0*/  FMUL R8, R24.reuse, R8 ;  /* 0x0000000818087220 */ /* 0x040fe20000400000 */
[----:B------:R-:W-:Y:S01]  /*7200*/  FMUL R9, R24, R9 ;  /* 0x0000000918097220 */ /* 0x000fe20000400000 */
[----:B------:R-:W-:Y:S01]  /*7210*/  F2FP.BF16.F32.PACK_AB R4, R5, R4 ;  /* 0x000000040504723e */ /* 0x000fe200000010ff */
[C---:B------:R-:W-:Y:S01]  /*7220*/  FFMA R7, R26.reuse, R27, R7 ;  /* 0x0000001b1a077223 */ /* 0x040fe20000000007 */
[C---:B------:R-:W-:Y:S01]  /*7230*/  FFMA R8, R26.reuse, R28, R8 ;  /* 0x0000001c1a087223 */ /* 0x040fe20000000008 */
[----:B------:R-:W-:Y:S01]  /*7240*/  FFMA R9, R26, R29, R9 ;  /* 0x0000001d1a097223 */ /* 0x000fe20000000009 */
[C---:B------:R-:W-:Y:S01]  /*7250*/  FMUL R10, R24.reuse, R10 ;  /* 0x0000000a180a7220 */ /* 0x040fe20000400000 */
[C---:B------:R-:W-:Y:S01]  /*7260*/  FMUL R11, R24.reuse, R11 ;  /* 0x0000000b180b7220 */ /* 0x040fe20000400000 */
[----:B------:R-:W-:Y:S01]  /*7270*/  F2FP.BF16.F32.PACK_AB R5, R7, R6 ;  /* 0x000000060705723e */ /* 0x000fe200000010ff */
[C---:B------:R-:W-:Y:S01]  /*7280*/  FMUL R0, R24.reuse, R12 ;  /* 0x0000000c18007220 */ /* 0x040fe20000400000 */
[----:B------:R-:W-:Y:S01]  /*7290*/  FMUL R2, R24, R13 ;  /* 0x0000000d18027220 */ /* 0x000fe20000400000 */
[----:B------:R-:W-:Y:S01]  /*72a0*/  FFMA R10, R26, R30, R10 ;  /* 0x0000001e1a0a7223 */ /* 0x000fe2000000000a */
[----:B------:R-:W-:Y:S01]  /*72b0*/  FMUL R3, R24, R14 ;  /* 0x0000000e18037220 */ /* 0x000fe20000400000 */
[----:B------:R-:W-:Y:S01]  /*72c0*/  F2FP.BF16.F32.PACK_AB R6, R9, R8 ;  /* 0x000000080906723e */ /* 0x000fe200000010ff */
[----:B------:R-:W-:Y:S01]  /*72d0*/  FFMA R11, R26, R31, R11 ;  /* 0x0000001f1a0b7223 */ /* 0x000fe2000000000b */
[C---:B------:R-:W-:Y:S01]  /*72e0*/  FMUL R15, R24.reuse, R15 ;  /* 0x0000000f180f7220 */ /* 0x040fe20000400000 */
[----:B------:R-:W-:Y:S01]  /*72f0*/  FMUL R12, R24, R16 ;  /* 0x00000010180c7220 */ /* 0x000fe20000400000 */
[----:B------:R-:W-:Y:S01]  /*7300*/  FFMA R0, R26, R32, R0 ;  /* 0x000000201a007223 */ /* 0x000fe20000000000 */
[----:B------:R-:W-:Y:S01]  /*7310*/  MOV R8, UR45 ;  /* 0x0000002d00087c02 */ /* 0x000fe20008000f00 */
[----:B------:R-:W-:Y:S01]  /*7320*/  FMUL R13, R24, R17 ;  /* 0x00000011180d7220 */ /* 0x000fe20000400000 */
[----:B------:R-:W-:Y:S01]  /*7330*/  FFMA R2, R26, R33, R2 ;  /* 0x000000211a027223 */ /* 0x000fe20000000002 */
[----:B------:R-:W-:Y:S01]  /*7340*/  FMUL R14, R24, R18 ;  /* 0x00000012180e7220 */ /* 0x000fe20000400000 */
[C---:B------:R-:W-:Y:S01]  /*7350*/  FFMA R3, R26.reuse, R34, R3 ;  /* 0x000000221a037223 */ /* 0x040fe20000000003 */
[----:B------:R-:W-:Y:S01]  /*7360*/  FFMA R15, R26, R35, R15 ;  /* 0x000000231a0f7223 */ /* 0x000fe2000000000f */
[----:B------:R-:W-:Y:S01]  /*7370*/  FMUL R19, R24, R19 ;  /* 0x0000001318137220 */ /* 0x000fe20000400000 */
[----:B------:R-:W-:Y:S01]  /*7380*/  FFMA R12, R26, R36, R12 ;  /* 0x000000241a0c7223 */ /* 0x000fe2000000000c */
[----:B------:R-:W-:Y:S01]  /*7390*/  LEA R8, R8, R44, 0xb ;  /* 0x0000002c08087211 */ /* 0x000fe200078e58ff */
        /* <DEDUP_REMOVED lines=21> */
[----:B------:R-:W-:Y:S02]  /*74f0*/  ULEA UR5, UR45, UR44, 0xc ;  /* 0x0000002c2d057291 */ /* 0x000fe4000f8e60ff */
[----:B------:R-:W-:Y:S02]  /*7500*/  UIADD3 UR9, UPT, UPT, UR49, 0x20, URZ ;  /* 0x0000002031097890 */ /* 0x000fe4000fffe0ff */
[----:B------:R-:W-:Y:S01]  /*7510*/  UIADD3 UR8, UPT, UPT, UR5, 0x200, URZ ;  /* 0x0000020005087890 */ /* 0x000fe2000fffe0ff */
[----:B------:R-:W-:Y:S01]  /*7520*/  UMOV UR10, UR50 ;  /* 0x00000032000a7c82 */ /* 0x000fe20008000000 */
[----:B------:R-:W-:Y:S01]  /*7530*/  UMOV UR11, UR36 ;  /* 0x00000024000b7c82 */ /* 0x000fe20008000000 */
[----:B--2---:R-:W-:Y:S04]  /*7540*/  UIADD3 UR4, UP0, UPT, UR6, 0x680, URZ ;  /* 0x0000068006047890 */ /* 0x004fe8000ff1e0ff */
[----:B------:R-:W-:Y:S09]  /*7550*/  UIADD3.X UR5, UPT, UPT, URZ, UR7, URZ, UP0, !UPT ;  /* 0x00000007ff057290 */ /* 0x000ff200087fe4ff */
[----:B------:R2:W-:Y:S02]  /*7560*/  UTMASTG.3D [UR8], [UR4] ;  /* 0x00000008040073b5 */ /* 0x0005e40008010000 */
[----:B--2---:R0:W-:Y:S02]  /*7570*/  UTMACMDFLUSH ;  /* 0x00000000000079b7 */ /* 0x0041e40000000000 */
.L_x_115:
[----:B------:R-:W-:Y:S05]  /*7580*/  BSYNC.RECONVERGENT B0 ;  /* 0x0000000000007941 */ /* 0x000fea0003800200 */
.L_x_114:
[----:B------:R-:W-:Y:S01]  /*7590*/  UIADD3 UR4, UPT, UPT, UR45, 0x1, URZ ;  /* 0x000000012d047890 */ /* 0x000fe2000fffe0ff */
[----:B------:R-:W-:Y:S03]  /*75a0*/  BSSY.RECONVERGENT B0, `(.L_x_116) ;  /* 0x0000008000007945 */ /* 0x000fe60003800200 */
[----:B------:R-:W-:Y:S04]  /*75b0*/  UISETP.NE.AND UP0, UPT, UR4, 0x3, UPT ;  /* 0x000000030400788c */ /* 0x000fe8000bf05270 */
[----:B------:R-:W-:Y:S02]  /*75c0*/  UISETP.EQ.XOR UP1, UPT, UR47, 0x3, !UP0 ;  /* 0x000000032f00788c */ /* 0x000fe4000c722a70 */
[----:B------:R-:W-:Y:S02]  /*75d0*/  USEL UR46, UR4, URZ, UP0 ;  /* 0x000000ff042e7287 */ /* 0x000fe40008000000 */
[----:B------:R-:W-:Y:S04]  /*75e0*/  USEL UR5, URZ, 0x1, !UP1 ;  /* 0x00000001ff057887 */ /* 0x000fe8000c800000 */
[----:B------:R-:W-:Y:S01]  /*75f0*/  ULOP3.LUT UR55, UR55, UR5, URZ, 0x3c, !UPT ;  /* 0x0000000537377292 */ /* 0x000fe2000f8e3cff */
[----:B------:R-:W-:Y:S11]  /*7600*/  @P0 BRA `(.L_x_117) ;  /* 0x0000000000040947 */ /* 0x000ff60003800000 */
[----:B------:R-:W-:Y:S04]  /*7610*/  DEPBAR.LE SB0, 0x1 ;  /* 0x000080400000791a */ /* 0x000fe80000000000 */
.L_x_117:
[----:B------:R-:W-:Y:S05]  /*7620*/  BSYNC.RECONVERGENT B0 ;  /* 0x0000000000007941 */ /* 0x000fea0003800200 */
.L_x_116:
[----:B------:R-:W-:Y:S01]  /*7630*/  BAR.SYNC.DEFER_BLOCKING 0x1, 0x80 ;  /* 0x0042000000007b1d */ /* 0x000fe20000010000 */
[----:B------:R-:W-:Y:S01]  /*7640*/  UISETP.NE.AND UP0, UPT, UR53, -0x2, UPT ;  /* 0xfffffffe3500788c */ /* 0x000fe2000bf05270 */
[----:B------:R-:W-:Y:S08]  /*7650*/  IADD3 R22, PT, PT, R22, 0x1, RZ ;  /* 0x0000000116167810 */ /* 0x000ff00007ffe0ff */
[----:B------:R-:W-:Y:S05]  /*7660*/  BRA.U !UP0, `(.L_x_118) ;  /* 0x0000000108287547 */ /* 0x000fea000b800000 */
[----:B------:R-:W-:Y:S01]  /*7670*/  ISETP.NE.AND P0, PT, R61, RZ, PT ;  /* 0x000000ff3d00720c */ /* 0x000fe20003f05270 */
[----:B------:R-:W-:Y:S01]  /*7680*/  IMAD.U32 R2, RZ, RZ, UR52 ;  /* 0x00000034ff027e24 */ /* 0x000fe2000f8e00ff */
[----:B------:R-:W-:Y:S01]  /*7690*/  UIADD3 UR4, UPT, UPT, UR52, 0x1, URZ ;  /* 0x0000000134047890 */ /* 0x000fe2000fffe0ff */
[----:B------:R-:W-:Y:S03]  /*76a0*/  IMAD.U32 R0, RZ, RZ, UR54 ;  /* 0x00000036ff007e24 */ /* 0x000fe6000f8e00ff */
[----:B------:R-:W-:Y:S04]  /*76b0*/  UISETP.NE.AND UP0, UPT, UR4, 0x3, UPT ;  /* 0x000000030400788c */ /* 0x000fe8000bf05270 */
[----:B------:R-:W-:Y:S03]  /*76c0*/  USEL UR52, UR4, URZ, UP0 ;  /* 0x000000ff04347287 */ /* 0x000fe60008000000 */
[----:B------:R-:W-:Y:S05]  /*76d0*/  @P0 LEA R2, R2, UR44, 0x3 ;  /* 0x0000002c02020c11 */ /* 0x000fea000f8e18ff */
[----:B------:R-:W-:Y:S05]  /*76e0*/  @P0 VIADD R2, R2, 0x78 ;  /* 0x0000007802020836 */ /* 0x000fea0000000000 */
[----:B------:R-:W-:Y:S04]  /*76f0*/  @P0 PRMT R0, R0, 0x654, R2 ;  /* 0x0000065400000816 */ /* 0x000fe80000000002 */
[----:B------:R2:W-:Y:S03]  /*7700*/  @P0 SYNCS.ARRIVE.TRANS64.RED.A1T0 RZ, [R0+URZ], RZ ;  /* 0x000000ff00ff09a7 */ /* 0x0005e600081004ff */
.L_x_118:
[----:B------:R-:W-:Y:S01]  /*7710*/  R2UR UR6, R60 ;  /* 0x000000003c0672ca */ /* 0x000fe200000e0000 */
[----:B------:R-:W-:Y:S01]  /*7720*/  UIADD3 UR53, UPT, UPT, UR53, 0x2, URZ ;  /* 0x0000000235357890 */ /* 0x000fe2000fffe0ff */
[----:B------:R-:W-:Y:S02]  /*7730*/  R2UR UR5, R47 ;  /* 0x000000002f0572ca */ /* 0x000fe400000e0000 */
[----:B------:R-:W-:Y:S02]  /*7740*/  R2UR UR4, R48 ;  /* 0x00000000300472ca */ /* 0x000fe400000e0000 */
[----:B------:R-:W-:Y:S02]  /*7750*/  R2UR UR36, R58 ;  /* 0x000000003a2472ca */ /* 0x000fe400000e0000 */
[----:B------:R-:W-:Y:S02]  /*7760*/  ISETP.NE.AND P0, PT, R51, 0x2, PT ;  /* 0x000000023300780c */ /* 0x000fe40003f05270 */
[----:B------:R-:W-:Y:S02]  /*7770*/  ISETP.NE.AND P1, PT, R22, 0x4, PT ;  /* 0x000000041600780c */ /* 0x000fe40003f25270 */
[----:B------:R-:W-:Y:S01]  /*7780*/  SEL R2, RZ, 0x1, P0 ;  /* 0x00000001ff027807 */ /* 0x000fe20000000000 */
[----:B------:R-:W-:Y:S01]  /*7790*/  UISETP.NE.AND UP0, UPT, UR6, URZ, UPT ;  /* 0x000000ff0600728c */ /* 0x000fe2000bf05270 */
[----:B--2---:R-:W-:Y:S01]  /*77a0*/  SEL R0, RZ, 0x1, P1 ;  /* 0x00000001ff007807 */ /* 0x004fe20000800000 */
[----:B------:R-:W-:Y:S01]  /*77b0*/  UIADD3 UR26, UPT, UPT, UR37, UR5, URZ ;  /* 0x00000005251a7290 */ /* 0x000fe2000fffe0ff */
[----:B------:R-:W-:Y:S01]  /*77c0*/  LOP3.LUT R52, R52, R2, RZ, 0x3c, !PT ;  /* 0x0000000234347212 */ /* 0x000fe200078e3cff */
[----:B------:R-:W-:Y:S01]  /*77d0*/  UIADD3 UR25, UPT, UPT, UR38, UR4, URZ ;  /* 0x0000000426197290 */ /* 0x000fe2000fffe0ff */
[----:B------:R-:W-:Y:S02]  /*77e0*/  LOP3.LUT R53, R53, R0, RZ, 0x3c, !PT ;  /* 0x0000000035357212 */ /* 0x000fe400078e3cff */
[----:B------:R-:W-:Y:S02]  /*77f0*/  SEL R51, R51, RZ, P0 ;  /* 0x000000ff33337207 */ /* 0x000fe40000000000 */
[----:B------:R-:W-:Y:S01]  /*7800*/  SEL R22, R22, RZ, P1 ;  /* 0x000000ff16167207 */ /* 0x000fe20000800000 */
[----:B------:R-:W-:Y:S06]  /*7810*/  BRA.U UP0, `(.L_x_119) ;  /* 0xffffffdd005c7547 */ /* 0x000fec000b83ffff */
[----:B------:R-:W-:-:S13]  /*7820*/  R2UR UR4, R49 ;  /* 0x00000000310472ca */ /* 0x000fda00000e0000 */
[----:B------:R-:W-:-:S09]  /*7830*/  UISETP.NE.AND UP0, UPT, UR4, URZ, UPT ;  /* 0x000000ff0400728c */ /* 0x000fd2000bf05270 */
[----:B------:R-:W-:Y:S05]  /*7840*/  BRA.U !UP0, `(.L_x_120) ;  /* 0x0000000108487547 */ /* 0x000fea000b800000 */
[----:B------:R-:W2:Y:S02]  /*7850*/  LDCU.64 UR4, c[0x0][0x890] ;  /* 0x00011200ff0477ac */ /* 0x000ea40008000a00 */
[----:B--2---:R-:W-:-:S04]  /*7860*/  UISETP.NE.U32.AND UP0, UPT, UR4, URZ, UPT ;  /* 0x000000ff0400728c */ /* 0x004fc8000bf05070 */
[----:B------:R-:W-:-:S09]  /*7870*/  UISETP.NE.AND.EX UP0, UPT, UR5, URZ, UPT, UP0 ;  /* 0x000000ff0500728c */ /* 0x000fd2000bf05300 */
[----:B------:R-:W-:Y:S05]  /*7880*/  BRA.U UP0, `(.L_x_121) ;  /* 0x00000001000c7547 */ /* 0x000fea000b800000 */
[----:B------:R-:W-:-:S13]  /*7890*/  FSETP.NEU.AND P0, PT, R26, RZ, PT ;  /* 0x000000ff1a00720b */ /* 0x000fda0003f0d000 */
[----:B------:R-:W-:Y:S05]  /*78a0*/  @!P0 EXIT ;  /* 0x000000000000894d */ /* 0x000fea0003800000 */
[----:B------:R-:W-:Y:S05]  /*78b0*/  BRA `(.L_x_120) ;  /* 0x00000000002c7947 */ /* 0x000fea0003800000 */
.L_x_121:
[----:B------:R-:W-:Y:S01]  /*78c0*/  ISETP.NE.AND P0, PT, R50, RZ, PT ;  /* 0x000000ff3200720c */ /* 0x000fe20003f05270 */
[----:B------:R-:W-:-:S12]  /*78d0*/  BSSY.RECONVERGENT B0, `(.L_x_120) ;  /* 0x0000009000007945 */ /* 0x000fd80003800200 */
[----:B------:R-:W-:Y:S05]  /*78e0*/  @P0 BRA `(.L_x_122) ;  /* 0x0000000000140947 */ /* 0x000fea0003800000 */
[----:B------:R-:W2:Y:S02]  /*78f0*/  LDCU.64 UR4, c[0x0][0x888] ;  /* 0x00011100ff0477ac */ /* 0x000ea40008000a00 */
[----:B--2---:R-:W-:-:S04]  /*7900*/  ISETP.NE.U32.AND P0, PT, RZ, UR4, PT ;  /* 0x00000004ff007c0c */ /* 0x004fc8000bf05070 */
[----:B------:R-:W-:-:S13]  /*7910*/  ISETP.NE.AND.EX P0, PT, RZ, UR5, PT, P0 ;  /* 0x00000005ff007c0c */ /* 0x000fda000bf05300 */
[----:B------:R-:W-:Y:S05]  /*7920*/  @!P0 EXIT ;  /* 0x000000000000894d */ /* 0x000fea0003800000 */
[----:B------:R-:W-:Y:S05]  /*7930*/  BRA `(.L_x_123) ;  /* 0x0000000000087947 */ /* 0x000fea0003800000 */
.L_x_122:
[----:B------:R-:W-:-:S13]  /*7940*/  FSETP.NEU.AND P0, PT, R26, RZ, PT ;  /* 0x000000ff1a00720b */ /* 0x000fda0003f0d000 */
[----:B------:R-:W-:Y:S05]  /*7950*/  @!P0 EXIT ;  /* 0x000000000000894d */ /* 0x000fea0003800000 */
.L_x_123:
[----:B------:R-:W-:Y:S05]  /*7960*/  BSYNC.RECONVERGENT B0 ;  /* 0x0000000000007941 */ /* 0x000fea0003800200 */
.L_x_120:
[----:B------:R-:W-:Y:S01]  /*7970*/  ULEA UR4, UR52, UR44, 0x3 ;  /* 0x0000002c34047291 */ /* 0x000fe2000f8e18ff */
[----:B------:R-:W-:-:S04]  /*7980*/  DEPBAR.LE SB0, 0x0 ;  /* 0x000080000000791a */ /* 0x000fc80000000000 */
[----:B------:R-:W-:-:S04]  /*7990*/  UIADD3 UR4, UPT, UPT, UR4, 0x78, URZ ;  /* 0x0000007804047890 */ /* 0x000fc8000fffe0ff */
[----:B------:R-:W-:-:S09]  /*79a0*/  UPRMT UR4, UR54, 0x654, UR4 ;  /* 0x0000065436047896 */ /* 0x000fd20008000004 */
[----:B------:R-:W-:Y:S01]  /*79b0*/  SYNCS.ARRIVE.TRANS64.RED.A1T0 RZ, [UR4], RZ ;  /* 0x000000ffffff79a7 */ /* 0x000fe20008100404 */
[----:B------:R-:W-:Y:S05]  /*79c0*/  EXIT ;  /* 0x000000000000794d */ /* 0x000fea0003800000 */
.L_x_24:
[----:B--2---:R2:W3:Y:S02]  /*79d0*/  SYNCS.PHASECHK.TRANS64.TRYWAIT P0, [R0+URZ+0x110], R2 ;  /* 0x00011002000075a7 */ /* 0x0044e400080011ff */
[----:B---3--:R-:W-:Y:S05]  /*79e0*/  @!P0 NANOSLEEP.SYNCS 0x989680 ;  /* 0x009896800000895d */ /* 0x008fea0003900000 */
[----:B------:R-:W3:Y:S02]  /*79f0*/  @!P0 SYNCS.PHASECHK.TRANS64 P0, [R0+URZ+0x110], R2 ;  /* 0x00011002000085a7 */ /* 0x000ee400080010ff */
[----:B---3--:R-:W-:Y:S05]  /*7a00*/  @!P0 BRA `(.L_x_24) ;  /* 0xfffffffc00f08947 */ /* 0x008fea000383ffff */
[----:B------:R-:W-:Y:S05]  /*7a10*/  BRA `(.L_x_124) ;  /* 0xffffff9c00b47947 */ /* 0x000fea000383ffff */
.L_x_27:
[----:B-1----:R-:W-:-:S07]  /*7a20*/  MOV R0, UR33 ;  /* 0x0000002100007c02 */ /* 0x002fce0008000f00 */
.L_x_125:
[----:B-1----:R1:W2:Y:S02]  /*7a30*/  SYNCS.PHASECHK.TRANS64.TRYWAIT P0, [R0+URZ+0x30], R3 ;  /* 0x00003003000075a7 */ /* 0x0022a400080011ff */
[----:B--2---:R-:W-:Y:S05]  /*7a40*/  @!P0 NANOSLEEP.SYNCS 0x989680 ;  /* 0x009896800000895d */ /* 0x004fea0003900000 */
[----:B------:R-:W2:Y:S02]  /*7a50*/  @!P0 SYNCS.PHASECHK.TRANS64 P0, [R0+URZ+0x30], R3 ;  /* 0x00003003000085a7 */ /* 0x000ea400080010ff */
[----:B--2---:R-:W-:Y:S05]  /*7a60*/  @!P0 BRA `(.L_x_125) ;  /* 0xfffffffc00f08947 */ /* 0x004fea000383ffff */
[----:B------:R-:W-:Y:S05]  /*7a70*/  BRA `(.L_x_26) ;  /* 0xffffff9c00fc7947 */ /* 0x000fea000383ffff */
.L_x_34:
[----:B-1----:R-:W-:-:S07]  /*7a80*/  MOV R0, UR33 ;  /* 0x0000002100007c02 */ /* 0x002fce0008000f00 */
.L_x_126:
[----:B-1----:R1:W2:Y:S02]  /*7a90*/  SYNCS.PHASECHK.TRANS64.TRYWAIT P0, [R0+URZ+0x30], R3 ;  /* 0x00003003000075a7 */ /* 0x0022a400080011ff */
[----:B--2---:R-:W-:Y:S05]  /*7aa0*/  @!P0 NANOSLEEP.SYNCS 0x989680 ;  /* 0x009896800000895d */ /* 0x004fea0003900000 */
[----:B------:R-:W2:Y:S02]  /*7ab0*/  @!P0 SYNCS.PHASECHK.TRANS64 P0, [R0+URZ+0x30], R3 ;  /* 0x00003003000085a7 */ /* 0x000ea400080010ff */
[----:B--2---:R-:W-:Y:S05]  /*7ac0*/  @!P0 BRA `(.L_x_126) ;  /* 0xfffffffc00f08947 */ /* 0x004fea000383ffff */
[----:B------:R-:W-:Y:S05]  /*7ad0*/  BRA `(.L_x_33) ;  /* 0xffffffa000f07947 */ /* 0x000fea000383ffff */
.L_x_39:
[----:B-1----:R1:W2:Y:S02]  /*7ae0*/  SYNCS.PHASECHK.TRANS64.TRYWAIT P0, [R3+URZ+0xa0], R0 ;  /* 0x0000a000030075a7 */ /* 0x0022a400080011ff */
[----:B--2---:R-:W-:Y:S05]  /*7af0*/  @!P0 NANOSLEEP.SYNCS 0x989680 ;  /* 0x009896800000895d */ /* 0x004fea0003900000 */
[----:B------:R-:W2:Y:S02]  /*7b00*/  @!P0 SYNCS.PHASECHK.TRANS64 P0, [R3+URZ+0xa0], R0 ;  /* 0x0000a000030085a7 */ /* 0x000ea400080010ff */
[----:B--2---:R-:W-:Y:S05]  /*7b10*/  @!P0 BRA `(.L_x_39) ;  /* 0xfffffffc00f08947 */ /* 0x004fea000383ffff */
[----:B------:R-:W-:Y:S05]  /*7b20*/  BRA `(.L_x_127) ;  /* 0xffffffa400c47947 */ /* 0x000fea000383ffff */
.L_x_43:
[----:B------:R-:W-:-:S07]  /*7b30*/  MOV R0, UR4 ;  /* 0x0000000400007c02 */ /* 0x000fce0008000f00 */
.L_x_128:
[----:B-1----:R1:W2:Y:S02]  /*7b40*/  SYNCS.PHASECHK.TRANS64.TRYWAIT P0, [R0+URZ], R2 ;  /* 0x00000002000075a7 */ /* 0x0022a400080011ff */
[----:B--2---:R-:W-:Y:S05]  /*7b50*/  @!P0 NANOSLEEP.SYNCS 0x989680 ;  /* 0x009896800000895d */ /* 0x004fea0003900000 */
[----:B------:R-:W2:Y:S02]  /*7b60*/  @!P0 SYNCS.PHASECHK.TRANS64 P0, [R0+URZ], R2 ;  /* 0x00000002000085a7 */ /* 0x000ea400080010ff */
[----:B--2---:R-:W-:Y:S05]  /*7b70*/  @!P0 BRA `(.L_x_128) ;  /* 0xfffffffc00f08947 */ /* 0x004fea000383ffff */
[----:B------:R-:W-:Y:S05]  /*7b80*/  BRA `(.L_x_129) ;  /* 0xffffffac00707947 */ /* 0x000fea000383ffff */
.L_x_44:
[----:B------:R-:W-:-:S07]  /*7b90*/  MOV R0, UR5 ;  /* 0x0000000500007c02 */ /* 0x000fce0008000f00 */
.L_x_130:
[----:B-1----:R1:W2:Y:S02]  /*7ba0*/  SYNCS.PHASECHK.TRANS64.TRYWAIT P0, [R0+URZ], R3 ;  /* 0x00000003000075a7 */ /* 0x0022a400080011ff */
[----:B--2---:R-:W-:Y:S05]  /*7bb0*/  @!P0 NANOSLEEP.SYNCS 0x989680 ;  /* 0x009896800000895d */ /* 0x004fea0003900000 */
[----:B------:R-:W2:Y:S02]  /*7bc0*/  @!P0 SYNCS.PHASECHK.TRANS64 P0, [R0+URZ], R3 ;  /* 0x00000003000085a7 */ /* 0x000ea400080010ff */
[----:B--2---:R-:W-:Y:S05]  /*7bd0*/  @!P0 BRA `(.L_x_130) ;  /* 0xfffffffc00f08947 */ /* 0x004fea000383ffff */
[----:B------:R-:W-:Y:S05]  /*7be0*/  BRA `(.L_x_131) ;  /* 0xffffffac007c7947 */ /* 0x000fea000383ffff */
.L_x_45:
[----:B------:R-:W-:-:S07]  /*7bf0*/  MOV R0, UR5 ;  /* 0x0000000500007c02 */ /* 0x000fce0008000f00 */
.L_x_132:
[----:B-1----:R1:W2:Y:S02]  /*7c00*/  SYNCS.PHASECHK.TRANS64.TRYWAIT P0, [R0+URZ], R3 ;  /* 0x00000003000075a7 */ /* 0x0022a400080011ff */
[----:B--2---:R-:W-:Y:S05]  /*7c10*/  @!P0 NANOSLEEP.SYNCS 0x989680 ;  /* 0x009896800000895d */ /* 0x004fea0003900000 */
[----:B------:R-:W2:Y:S02]  /*7c20*/  @!P0 SYNCS.PHASECHK.TRANS64 P0, [R0+URZ], R3 ;  /* 0x00000003000085a7 */ /* 0x000ea400080010ff */
[----:B--2---:R-:W-:Y:S05]  /*7c30*/  @!P0 BRA `(.L_x_132) ;  /* 0xfffffffc00f08947 */ /* 0x004fea000383ffff */
[----:B------:R-:W-:Y:S05]  /*7c40*/  BRA `(.L_x_133) ;  /* 0xffffffac00887947 */ /* 0x000fea000383ffff */
.L_x_46:
[----:B------:R-:W-:-:S07]  /*7c50*/  MOV R0, UR5 ;  /* 0x0000000500007c02 */ /* 0x000fce0008000f00 */
.L_x_134:
[----:B-1----:R1:W2:Y:S02]  /*7c60*/  SYNCS.PHASECHK.TRANS64.TRYWAIT P0, [R0+URZ], R3 ;  /* 0x00000003000075a7 */ /* 0x0022a400080011ff */
[----:B--2---:R-:W-:Y:S05]  /*7c70*/  @!P0 NANOSLEEP.SYNCS 0x989680 ;  /* 0x009896800000895d */ /* 0x004fea0003900000 */
[----:B------:R-:W2:Y:S02]  /*7c80*/  @!P0 SYNCS.PHASECHK.TRANS64 P0, [R0+URZ], R3 ;  /* 0x00000003000085a7 */ /* 0x000ea400080010ff */
[----:B--2---:R-:W-:Y:S05]  /*7c90*/  @!P0 BRA `(.L_x_134) ;  /* 0xfffffffc00f08947 */ /* 0x004fea000383ffff */
[----:B------:R-:W-:Y:S05]  /*7ca0*/  BRA `(.L_x_135) ;  /* 0xffffffac00947947 */ /* 0x000fea000383ffff */
.L_x_47:
[----:B------:R-:W-:-:S07]  /*7cb0*/  MOV R0, UR5 ;  /* 0x0000000500007c02 */ /* 0x000fce0008000f00 */
.L_x_136:
[----:B-1----:R1:W2:Y:S02]  /*7cc0*/  SYNCS.PHASECHK.TRANS64.TRYWAIT P0, [R0+URZ], R3 ;  /* 0x00000003000075a7 */ /* 0x0022a400080011ff */
[----:B--2---:R-:W-:Y:S05]  /*7cd0*/  @!P0 NANOSLEEP.SYNCS 0x989680 ;  /* 0x009896800000895d */ /* 0x004fea0003900000 */
[----:B------:R-:W2:Y:S02]  /*7ce0*/  @!P0 SYNCS.PHASECHK.TRANS64 P0, [R0+URZ], R3 ;  /* 0x00000003000085a7 */ /* 0x000ea400080010ff */
[----:B--2---:R-:W-:Y:S05]  /*7cf0*/  @!P0 BRA `(.L_x_136) ;  /* 0xfffffffc00f08947 */ /* 0x004fea000383ffff */
[----:B------:R-:W-:Y:S05]  /*7d00*/  BRA `(.L_x_137) ;  /* 0xffffffac00a07947 */ /* 0x000fea000383ffff */
.L_x_50:
[----:B-1----:R1:W2:Y:S02]  /*7d10*/  SYNCS.PHASECHK.TRANS64.TRYWAIT P0, [R2+URZ+0x100], R4 ;  /* 0x00010004020075a7 */ /* 0x0022a400080011ff */
[----:B--2---:R-:W-:Y:S05]  /*7d20*/  @!P0 NANOSLEEP.SYNCS 0x989680 ;  /* 0x009896800000895d */ /* 0x004fea0003900000 */
[----:B------:R-:W2:Y:S02]  /*7d30*/  @!P0 SYNCS.PHASECHK.TRANS64 P0, [R2+URZ+0x100], R4 ;  /* 0x00010004020085a7 */ /* 0x000ea400080010ff */
[----:B--2---:R-:W-:Y:S05]  /*7d40*/  @!P0 BRA `(.L_x_50) ;  /* 0xfffffffc00f08947 */ /* 0x004fea000383ffff */
[----:B------:R-:W-:Y:S05]  /*7d50*/  BRA `(.L_x_138) ;  /* 0xffffffac00fc7947 */ /* 0x000fea000383ffff */
.L_x_51:
[----:B------:R-:W-:-:S07]  /*7d60*/  MOV R2, UR4 ;  /* 0x0000000400027c02 */ /* 0x000fce0008000f00 */
.L_x_139:
[----:B-1----:R1:W2:Y:S02]  /*7d70*/  SYNCS.PHASECHK.TRANS64.TRYWAIT P0, [R2+URZ+0xb0], R5 ;  /* 0x0000b005020075a7 */ /* 0x0022a400080011ff */
[----:B--2---:R-:W-:Y:S05]  /*7d80*/  @!P0 NANOSLEEP.SYNCS 0x989680 ;  /* 0x009896800000895d */ /* 0x004fea0003900000 */
[----:B------:R-:W2:Y:S02]  /*7d90*/  @!P0 SYNCS.PHASECHK.TRANS64 P0, [R2+URZ+0xb0], R5 ;  /* 0x0000b005020085a7 */ /* 0x000ea400080010ff */
[----:B--2---:R-:W-:Y:S05]  /*7da0*/  @!P0 BRA `(.L_x_139) ;  /* 0xfffffffc00f08947 */ /* 0x004fea000383ffff */
[----:B------:R-:W-:Y:S05]  /*7db0*/  BRA `(.L_x_140) ;  /* 0xffffffb0000c7947 */ /* 0x000fea000383ffff */
.L_x_52:
[----:B-1----:R1:W2:Y:S02]  /*7dc0*/  SYNCS.PHASECHK.TRANS64.TRYWAIT P1, [R2+URZ+0xa0], R4 ;  /* 0x0000a004020075a7 */ /* 0x0022a400080211ff */
[----:B--2---:R-:W-:Y:S05]  /*7dd0*/  @!P1 NANOSLEEP.SYNCS 0x989680 ;  /* 0x009896800000995d */ /* 0x004fea0003900000 */
[----:B------:R-:W2:Y:S02]  /*7de0*/  @!P1 SYNCS.PHASECHK.TRANS64 P1, [R2+URZ+0xa0], R4 ;  /* 0x0000a004020095a7 */ /* 0x000ea400080210ff */
[----:B--2---:R-:W-:Y:S05]  /*7df0*/  @!P1 BRA `(.L_x_52) ;  /* 0xfffffffc00f09947 */ /* 0x004fea000383ffff */
[----:B------:R-:W-:Y:S05]  /*7e00*/  BRA `(.L_x_141) ;  /* 0xffffffb0003c7947 */ /* 0x000fea000383ffff */
.L_x_55:
[----:B------:R-:W-:-:S07]  /*7e10*/  MOV R0, UR4 ;  /* 0x0000000400007c02 */ /* 0x000fce0008000f00 */
.L_x_142:
[----:B-1----:R1:W2:Y:S02]  /*7e20*/  SYNCS.PHASECHK.TRANS64.TRYWAIT P0, [R0+URZ+0xb0], R2 ;  /* 0x0000b002000075a7 */ /* 0x0022a400080011ff */
[----:B--2---:R-:W-:Y:S05]  /*7e30*/  @!P0 NANOSLEEP.SYNCS 0x989680 ;  /* 0x009896800000895d */ /* 0x004fea0003900000 */
[----:B------:R-:W2:Y:S02]  /*7e40*/  @!P0 SYNCS.PHASECHK.TRANS64 P0, [R0+URZ+0xb0], R2 ;  /* 0x0000b002000085a7 */ /* 0x000ea400080010ff */
[----:B--2---:R-:W-:Y:S05]  /*7e50*/  @!P0 BRA `(.L_x_142) ;  /* 0xfffffffc00f08947 */ /* 0x004fea000383ffff */
[----:B------:R-:W-:Y:S05]  /*7e60*/  BRA `(.L_x_54) ;  /* 0xffffffb000907947 */ /* 0x000fea000383ffff */
.L_x_62:
[----:B-1----:R1:W2:Y:S02]  /*7e70*/  SYNCS.PHASECHK.TRANS64.TRYWAIT P1, [R0+URZ+0xa0], R2 ;  /* 0x0000a002000075a7 */ /* 0x0022a400080211ff */
[----:B--2---:R-:W-:Y:S05]  /*7e80*/  @!P1 NANOSLEEP.SYNCS 0x989680 ;  /* 0x009896800000995d */ /* 0x004fea0003900000 */
[----:B------:R-:W2:Y:S02]  /*7e90*/  @!P1 SYNCS.PHASECHK.TRANS64 P1, [R0+URZ+0xa0], R2 ;  /* 0x0000a002000095a7 */ /* 0x000ea400080210ff */
[----:B--2---:R-:W-:Y:S05]  /*7ea0*/  @!P1 BRA `(.L_x_62) ;  /* 0xfffffffc00f09947 */ /* 0x004fea000383ffff */
[----:B------:R-:W-:Y:S05]  /*7eb0*/  BRA `(.L_x_143) ;  /* 0xffffffb800247947 */ /* 0x000fea000383ffff */
.L_x_63:
[----:B------:R-:W-:-:S07]  /*7ec0*/  MOV R2, UR46 ;  /* 0x0000002e00027c02 */ /* 0x000fce0008000f00 */
.L_x_144:
[----:B-1----:R1:W2:Y:S02]  /*7ed0*/  SYNCS.PHASECHK.TRANS64.TRYWAIT P0, [R2+URZ+0xe0], R0 ;  /* 0x0000e000020075a7 */ /* 0x0022a400080011ff */
[----:B--2---:R-:W-:Y:S05]  /*7ee0*/  @!P0 NANOSLEEP.SYNCS 0x989680 ;  /* 0x009896800000895d */ /* 0x004fea0003900000 */
[----:B------:R-:W2:Y:S02]  /*7ef0*/  @!P0 SYNCS.PHASECHK.TRANS64 P0, [R2+URZ+0xe0], R0 ;  /* 0x0000e000020085a7 */ /* 0x000ea400080010ff */
[----:B--2---:R-:W-:Y:S05]  /*7f00*/  @!P0 BRA `(.L_x_144) ;  /* 0xfffffffc00f08947 */ /* 0x004fea000383ffff */
[----:B------:R-:W-:Y:S05]  /*7f10*/  BRA `(.L_x_145) ;  /* 0xffffffb800747947 */ /* 0x000fea000383ffff */
.L_x_66:
[----:B------:R-:W-:Y:S07]  /*7f20*/  MOV R0, UR7 ;  /* 0x0000000700007c02 */ /* 0x000fee0008000f00 */
.L_x_146:
[----:B-1----:R1:W2:Y:S02]  /*7f30*/  SYNCS.PHASECHK.TRANS64.TRYWAIT P0, [R0+URZ], R2 ;  /* 0x00000002000075a7 */ /* 0x0022a400080011ff */
[----:B--2---:R-:W-:Y:S05]  /*7f40*/  @!P0 NANOSLEEP.SYNCS 0x989680 ;  /* 0x009896800000895d */ /* 0x004fea0003900000 */
[----:B------:R-:W2:Y:S02]  /*7f50*/  @!P0 SYNCS.PHASECHK.TRANS64 P0, [R0+URZ], R2 ;  /* 0x00000002000085a7 */ /* 0x000ea400080010ff */
[----:B--2---:R-:W-:Y:S05]  /*7f60*/  @!P0 BRA `(.L_x_146) ;  /* 0xfffffffc00f08947 */ /* 0x004fea000383ffff */
[----:B------:R-:W-:Y:S05]  /*7f70*/  BRA `(.L_x_65) ;  /* 0xffffffb800907947 */ /* 0x000fea000383ffff */
.L_x_69:
[----:B------:R-:W-:-:S07]  /*7f80*/  MOV R0, UR4 ;  /* 0x0000000400007c02 */ /* 0x000fce0008000f00 */
.L_x_147:
[----:B--2---:R2:W4:Y:S02]  /*7f90*/  SYNCS.PHASECHK.TRANS64.TRYWAIT P0, [R0+URZ], R2 ;  /* 0x00000002000075a7 */ /* 0x00452400080011ff */
[----:B----4-:R-:W-:Y:S05]  /*7fa0*/  @!P0 NANOSLEEP.SYNCS 0x989680 ;  /* 0x009896800000895d */ /* 0x010fea0003900000 */
[----:B------:R-:W4:Y:S02]  /*7fb0*/  @!P0 SYNCS.PHASECHK.TRANS64 P0, [R0+URZ], R2 ;  /* 0x00000002000085a7 */ /* 0x000f2400080010ff */
[----:B----4-:R-:W-:Y:S05]  /*7fc0*/  @!P0 BRA `(.L_x_147) ;  /* 0xfffffffc00f08947 */ /* 0x010fea000383ffff */
[----:B------:R-:W-:Y:S05]  /*7fd0*/  BRA `(.L_x_148) ;  /* 0xffffffbc00bc7947 */ /* 0x000fea000383ffff */
.L_x_70:
[----:B------:R-:W-:-:S07]  /*7fe0*/  MOV R0, UR5 ;  /* 0x0000000500007c02 */ /* 0x000fce0008000f00 */
.L_x_149:
[----:B-1----:R1:W2:Y:S02]  /*7ff0*/  SYNCS.PHASECHK.TRANS64.TRYWAIT P0, [R0+URZ], R3 ;  /* 0x00000003000075a7 */ /* 0x0022a400080011ff */
[----:B--2---:R-:W-:Y:S05]  /*8000*/  @!P0 NANOSLEEP.SYNCS 0x989680 ;  /* 0x009896800000895d */ /* 0x004fea0003900000 */
[----:B------:R-:W2:Y:S02]  /*8010*/  @!P0 SYNCS.PHASECHK.TRANS64 P0, [R0+URZ], R3 ;  /* 0x00000003000085a7 */ /* 0x000ea400080010ff */
[----:B--2---:R-:W-:Y:S05]  /*8020*/  @!P0 BRA `(.L_x_149) ;  /* 0xfffffffc00f08947 */ /* 0x004fea000383ffff */
[----:B------:R-:W-:Y:S05]  /*8030*/  BRA `(.L_x_150) ;  /* 0xffffffbc00c87947 */ /* 0x000fea000383ffff */
.L_x_71:
[----:B------:R-:W-:-:S07]  /*8040*/  MOV R0, UR5 ;  /* 0x0000000500007c02 */ /* 0x000fce0008000f00 */
.L_x_151:
[----:B-1----:R1:W2:Y:S02]  /*8050*/  SYNCS.PHASECHK.TRANS64.TRYWAIT P0, [R0+URZ], R3 ;  /* 0x00000003000075a7 */ /* 0x0022a400080011ff */
[----:B--2---:R-:W-:Y:S05]  /*8060*/  @!P0 NANOSLEEP.SYNCS 0x989680 ;  /* 0x009896800000895d */ /* 0x004fea0003900000 */
[----:B------:R-:W2:Y:S02]  /*8070*/  @!P0 SYNCS.PHASECHK.TRANS64 P0, [R0+URZ], R3 ;  /* 0x00000003000085a7 */ /* 0x000ea400080010ff */
[----:B--2---:R-:W-:Y:S05]  /*8080*/  @!P0 BRA `(.L_x_151) ;  /* 0xfffffffc00f08947 */ /* 0x004fea000383ffff */
[----:B------:R-:W-:Y:S05]  /*8090*/  BRA `(.L_x_152) ;  /* 0xffffffbc00d47947 */ /* 0x000fea000383ffff */
.L_x_72:
[----:B-1----:R-:W-:-:S07]  /*80a0*/  MOV R0, UR4 ;  /* 0x0000000400007c02 */ /* 0x002fce0008000f00 */
.L_x_153:
[----:B-1----:R1:W2:Y:S02]  /*80b0*/  SYNCS.PHASECHK.TRANS64.TRYWAIT P0, [R0+URZ], R2 ;  /* 0x00000002000075a7 */ /* 0x0022a400080011ff */
[----:B--2---:R-:W-:Y:S05]  /*80c0*/  @!P0 NANOSLEEP.SYNCS 0x989680 ;  /* 0x009896800000895d */ /* 0x004fea0003900000 */
[----:B------:R-:W2:Y:S02]  /*80d0*/  @!P0 SYNCS.PHASECHK.TRANS64 P0, [R0+URZ], R2 ;  /* 0x00000002000085a7 */ /* 0x000ea400080010ff */
[----:B--2---:R-:W-:Y:S05]  /*80e0*/  @!P0 BRA `(.L_x_153) ;  /* 0xfffffffc00f08947 */ /* 0x004fea000383ffff */
[----:B------:R-:W-:Y:S05]  /*80f0*/  BRA `(.L_x_154) ;  /* 0xffffffbc00e07947 */ /* 0x000fea000383ffff */
.L_x_77:
[----:B---3--:R3:W1:Y:S02]  /*8100*/  SYNCS.PHASECHK.TRANS64.TRYWAIT P0, [R12+URZ+0xa0], R0 ;  /* 0x0000a0000c0075a7 */ /* 0x00866400080011ff */
[----:B-1----:R-:W-:Y:S05]  /*8110*/  @!P0 NANOSLEEP.SYNCS 0x989680 ;  /* 0x009896800000895d */ /* 0x002fea0003900000 */
[----:B------:R-:W1:Y:S02]  /*8120*/  @!P0 SYNCS.PHASECHK.TRANS64 P0, [R12+URZ+0xa0], R0 ;  /* 0x0000a0000c0085a7 */ /* 0x000e6400080010ff */
[----:B-1----:R-:W-:Y:S05]  /*8130*/  @!P0 BRA `(.L_x_77) ;  /* 0xfffffffc00f08947 */ /* 0x002fea000383ffff */
[----:B------:R-:W-:Y:S05]  /*8140*/  BRA `(.L_x_155) ;  /* 0xffffffc000f07947 */ /* 0x000fea000383ffff */
.L_x_80:
[----:B-1----:R-:W-:Y:S07]  /*8150*/  MOV R0, UR24 ;  /* 0x0000001800007c02 */ /* 0x002fee0008000f00 */
.L_x_156:
[----:B-1----:R1:W2:Y:S02]  /*8160*/  SYNCS.PHASECHK.TRANS64.TRYWAIT P2, [R0+URZ+0x98], R6 ;  /* 0x00009806000075a7 */ /* 0x0022a400080411ff */
[----:B--2---:R-:W-:Y:S05]  /*8170*/  @!P2 NANOSLEEP.SYNCS 0x989680 ;  /* 0x009896800000a95d */ /* 0x004fea0003900000 */
[----:B------:R-:W2:Y:S02]  /*8180*/  @!P2 SYNCS.PHASECHK.TRANS64 P2, [R0+URZ+0x98], R6 ;  /* 0x000098060000a5a7 */ /* 0x000ea400080410ff */
[----:B--2---:R-:W-:Y:S05]  /*8190*/  @!P2 BRA `(.L_x_156) ;  /* 0xfffffffc00f0a947 */ /* 0x004fea000383ffff */
[----:B------:R-:W-:Y:S05]  /*81a0*/  BRA `(.L_x_79) ;  /* 0xffffffc800547947 */ /* 0x000fea000383ffff */
.L_x_83:
[----:B------:R-:W-:Y:S07]  /*81b0*/  MOV R0, UR4 ;  /* 0x0000000400007c02 */ /* 0x000fee0008000f00 */
.L_x_157:
[----:B-1----:R1:W2:Y:S02]  /*81c0*/  SYNCS.PHASECHK.TRANS64.TRYWAIT P0, [R0+URZ+0x78], R9 ;  /* 0x00007809000075a7 */ /* 0x0022a400080011ff */
[----:B--2---:R-:W-:Y:S05]  /*81d0*/  @!P0 NANOSLEEP.SYNCS 0x989680 ;  /* 0x009896800000895d */ /* 0x004fea0003900000 */
[----:B------:R-:W2:Y:S02]  /*81e0*/  @!P0 SYNCS.PHASECHK.TRANS64 P0, [R0+URZ+0x78], R9 ;  /* 0x00007809000085a7 */ /* 0x000ea400080010ff */
[----:B--2---:R-:W-:Y:S05]  /*81f0*/  @!P0 BRA `(.L_x_157) ;  /* 0xfffffffc00f08947 */ /* 0x004fea000383ffff */
[----:B------:R-:W-:Y:S05]  /*8200*/  BRA `(.L_x_158) ;  /* 0xffffffc800b47947 */ /* 0x000fea000383ffff */
.L_x_84:
[----:B------:R-:W-:Y:S07]  /*8210*/  MOV R6, UR5 ;  /* 0x0000000500067c02 */ /* 0x000fee0008000f00 */
.L_x_159:
[----:B-1----:R1:W2:Y:S02]  /*8220*/  SYNCS.PHASECHK.TRANS64.TRYWAIT P0, [R6+URZ+0x78], R0 ;  /* 0x00007800060075a7 */ /* 0x0022a400080011ff */
[----:B--2---:R-:W-:Y:S05]  /*8230*/  @!P0 NANOSLEEP.SYNCS 0x989680 ;  /* 0x009896800000895d */ /* 0x004fea0003900000 */
[----:B------:R-:W2:Y:S02]  /*8240*/  @!P0 SYNCS.PHASECHK.TRANS64 P0, [R6+URZ+0x78], R0 ;  /* 0x00007800060085a7 */ /* 0x000ea400080010ff */
[----:B--2---:R-:W-:Y:S05]  /*8250*/  @!P0 BRA `(.L_x_159) ;  /* 0xfffffffc00f08947 */ /* 0x004fea000383ffff */
[----:B------:R-:W-:Y:S05]  /*8260*/  BRA `(.L_x_160) ;  /* 0xffffffcc00107947 */ /* 0x000fea000383ffff */
.L_x_86:
[----:B------:R-:W-:-:S07]  /*8270*/  MOV R0, UR4 ;  /* 0x0000000400007c02 */ /* 0x000fce0008000f00 */
.L_x_161:
[----:B-1----:R1:W2:Y:S02]  /*8280*/  SYNCS.PHASECHK.TRANS64.TRYWAIT P0, [R0+URZ], R2 ;  /* 0x00000002000075a7 */ /* 0x0022a400080011ff */
[----:B--2---:R-:W-:Y:S05]  /*8290*/  @!P0 NANOSLEEP.SYNCS 0x989680 ;  /* 0x009896800000895d */ /* 0x004fea0003900000 */
[----:B------:R-:W2:Y:S02]  /*82a0*/  @!P0 SYNCS.PHASECHK.TRANS64 P0, [R0+URZ], R2 ;  /* 0x00000002000085a7 */ /* 0x000ea400080010ff */
[----:B--2---:R-:W-:Y:S05]  /*82b0*/  @!P0 BRA `(.L_x_161) ;  /* 0xfffffffc00f08947 */ /* 0x004fea000383ffff */
[----:B------:R-:W-:Y:S05]  /*82c0*/  BRA `(.L_x_162) ;  /* 0xffffffcc00a07947 */ /* 0x000fea000383ffff */
.L_x_87:
[----:B------:R-:W-:-:S07]  /*82d0*/  MOV R0, UR5 ;  /* 0x0000000500007c02 */ /* 0x000fce0008000f00 */
.L_x_163:
[----:B-1----:R1:W2:Y:S02]  /*82e0*/  SYNCS.PHASECHK.TRANS64.TRYWAIT P0, [R0+URZ], R2 ;  /* 0x00000002000075a7 */ /* 0x0022a400080011ff */
[----:B--2---:R-:W-:Y:S05]  /*82f0*/  @!P0 NANOSLEEP.SYNCS 0x989680 ;  /* 0x009896800000895d */ /* 0x004fea0003900000 */
[----:B------:R-:W2:Y:S02]  /*8300*/  @!P0 SYNCS.PHASECHK.TRANS64 P0, [R0+URZ], R2 ;  /* 0x00000002000085a7 */ /* 0x000ea400080010ff */
[----:B--2---:R-:W-:Y:S05]  /*8310*/  @!P0 BRA `(.L_x_163) ;  /* 0xfffffffc00f08947 */ /* 0x004fea000383ffff */
[----:B------:R-:W-:Y:S05]  /*8320*/  BRA `(.L_x_164) ;  /* 0xffffffcc00ac7947 */ /* 0x000fea000383ffff */
.L_x_89:
[----:B-1----:R1:W2:Y:S02]  /*8330*/  SYNCS.PHASECHK.TRANS64.TRYWAIT P0, [R0+URZ+0xa0], R2 ;  /* 0x0000a002000075a7 */ /* 0x0022a400080011ff */
[----:B--2---:R-:W-:Y:S05]  /*8340*/  @!P0 NANOSLEEP.SYNCS 0x989680 ;  /* 0x009896800000895d */ /* 0x004fea0003900000 */
[----:B------:R-:W2:Y:S02]  /*8350*/  @!P0 SYNCS.PHASECHK.TRANS64 P0, [R0+URZ+0xa0], R2 ;  /* 0x0000a002000085a7 */ /* 0x000ea400080010ff */
[----:B--2---:R-:W-:Y:S05]  /*8360*/  @!P0 BRA `(.L_x_89) ;  /* 0xfffffffc00f08947 */ /* 0x004fea000383ffff */
[----:B------:R-:W-:Y:S05]  /*8370*/  BRA `(.L_x_165) ;  /* 0xffffffd000987947 */ /* 0x000fea000383ffff */
.L_x_99:
[----:B-1----:R1:W3:Y:S02]  /*8380*/  SYNCS.PHASECHK.TRANS64.TRYWAIT P1, [R2+URZ+0x60], R4 ;  /* 0x00006004020075a7 */ /* 0x0022e400080211ff */
[----:B---3--:R-:W-:Y:S05]  /*8390*/  @!P1 NANOSLEEP.SYNCS 0x989680 ;  /* 0x009896800000995d */ /* 0x008fea0003900000 */
[----:B------:R-:W3:Y:S02]  /*83a0*/  @!P1 SYNCS.PHASECHK.TRANS64 P1, [R2+URZ+0x60], R4 ;  /* 0x00006004020095a7 */ /* 0x000ee400080210ff */
[----:B---3--:R-:W-:Y:S05]  /*83b0*/  @!P1 BRA `(.L_x_99) ;  /* 0xfffffffc00f09947 */ /* 0x008fea000383ffff */
[----:B------:R-:W-:Y:S05]  /*83c0*/  BRA `(.L_x_98) ;  /* 0xffffffe000087947 */ /* 0x000fea000383ffff */
.L_x_101:
[----:B-1----:R1:W2:Y:S02]  /*83d0*/  SYNCS.PHASECHK.TRANS64.TRYWAIT P0, [R27+URZ+0xc0], R3 ;  /* 0x0000c0031b0075a7 */ /* 0x0022a400080011ff */
[----:B--2---:R-:W-:Y:S05]  /*83e0*/  @!P0 NANOSLEEP.SYNCS 0x989680 ;  /* 0x009896800000895d */ /* 0x004fea0003900000 */
[----:B------:R-:W2:Y:S02]  /*83f0*/  @!P0 SYNCS.PHASECHK.TRANS64 P0, [R27+URZ+0xc0], R3 ;  /* 0x0000c0031b0085a7 */ /* 0x000ea400080010ff */
[----:B--2---:R-:W-:Y:S05]  /*8400*/  @!P0 BRA `(.L_x_101) ;  /* 0xfffffffc00f08947 */ /* 0x004fea000383ffff */
[----:B------:R-:W-:Y:S05]  /*8410*/  BRA `(.L_x_100) ;  /* 0xffffffe000587947 */ /* 0x000fea000383ffff */
.L_x_112:
[----:B-1----:R1:W2:Y:S02]  /*8420*/  SYNCS.PHASECHK.TRANS64.TRYWAIT P0, [R2+URZ+0x60], R63 ;  /* 0x0000603f020075a7 */ /* 0x0022a400080011ff */
[----:B--2---:R-:W-:Y:S05]  /*8430*/  @!P0 NANOSLEEP.SYNCS 0x989680 ;  /* 0x009896800000895d */ /* 0x004fea0003900000 */
[----:B------:R-:W2:Y:S02]  /*8440*/  @!P0 SYNCS.PHASECHK.TRANS64 P0, [R2+URZ+0x60], R63 ;  /* 0x0000603f020085a7 */ /* 0x000ea400080010ff */
[----:B--2---:R-:W-:Y:S05]  /*8450*/  @!P0 BRA `(.L_x_112) ;  /* 0xfffffffc00f08947 */ /* 0x004fea000383ffff */
[----:B------:R-:W-:Y:S05]  /*8460*/  BRA `(.L_x_111) ;  /* 0xffffffe8006c7947 */ /* 0x000fea000383ffff */
        .weak           $__internal_0_$__cuda_sm10x_tcgen05_guardrail_trap_col_being_dealloced_not_returned_by_alloc
        .type           $__internal_0_$__cuda_sm10x_tcgen05_guardrail_trap_col_being_dealloced_not_returned_by_alloc,@function
        .size           $__internal_0_$__cuda_sm10x_tcgen05_guardrail_trap_col_being_dealloced_not_returned_by_alloc,($__internal_1_$__cuda_sm10x_tcgen05_guardrail_trap_phase_invalid_during_alloc - $__internal_0_$__cuda_sm10x_tcgen05_guardrail_trap_col_being_dealloced_not_returned_by_alloc)
$__internal_0_$__cuda_sm10x_tcgen05_guardrail_trap_col_being_dealloced_not_returned_by_alloc:
[----:B------:R-:W-:Y:S05]  /*8470*/  BPT.TRAP 0x1 ;  /* 0x000000040000795c */ /* 0x000fea0000300000 */
[----:B------:R-:W-:-:S04]  /*8480*/  HFMA2 R3, -RZ, RZ, 0, 0 ;  /* 0x00000000ff037431 */ /* 0x000fc800000001ff */
[----:B------:R-:W-:Y:S05]  /*8490*/  RET.REL.NODEC R2 `(_ZN7cutlass13device_kernelINS_4gemm6kernel13GemmUniversalIN4cute5tupleIJiiiiEEENS1_10collective13CollectiveMmaINS1_35MainloopSm100TmaUmmaWarpSpecializedILi6ELi2ELi4ENS5_IJNS4_1CILi1EEENSA_ILi2EEESB_EEEEENS5_IJNSA_ILi64EEESF_NSA_ILi128EEEEEENS_10bfloat16_tENS5_IJlSB_lEEESI_SJ_NS4_8TiledMMAINS4_8MMA_AtomIJNS4_20SM100_MMA_F16BF16_SSISI_SI_fLi64ELi64ELNS4_4UMMA5MajorE0ELSO_0ELNSN_7ScaleInE0ELSP_0EEEEEENS4_6LayoutINS5_IJSB_SB_SB_EEENS5_IJNSA_ILi0EEESU_SU_EEEEENS5_IJNS4_10UnderscoreESX_SX_EEEEENS4_23SM90_TMA_LOAD_MULTICASTENS4_14ComposedLayoutINS4_7SwizzleILi3ELi4ELi3EEENS4_18smem_ptr_flag_bitsILi16EEENSS_INS5_IJNSA_ILi8EEESF_EEENS5_IJSF_SB_EEEEEEEvNS4_8identityENS4_13SM90_TMA_LOADES1A_vS1B_EENS_8epilogue10collective18CollectiveEpilogueINS1E_23Sm100TmaWarpSpecializedILi3ELi2ELi16ELb1ELb0EEEJSH_NS5_IJNSS_ISF_SB_EENSS_INSA_ILi32EEESB_EEEEESI_SJ_SI_SJ_NS1E_6fusion15FusionCallbacksIS1I_NS1N_17LinearCombinationISI_fSI_fLNS_15FloatRoundStyleE2EEESH_S1M_JEEENS4_5SM1004TMEM4LOAD26SM100_TMEM_LOAD_16dp256b4xES1C_NS11_INS12_ILi2ELi4ELi3EEES15_NSS_INS5_IJS16_S1K_EEENS5_IJS1K_SB_EEEEEEENS4_17SM75_U32x4_LDSM_NENS4_14SM90_TMA_STOREES21_NS4_17SM90_U32x4_STSM_NENS4_39AutoVectorizingCopyWithAssumedAlignmentILi128EEEEEEvvEEEEvNT_6ParamsE) ;  /* 0xffffff7802d87950 */ /* 0x000fea0003c3ffff */
        .weak           $__internal_1_$__cuda_sm10x_tcgen05_guardrail_trap_phase_invalid_during_alloc
        .type           $__internal_1_$__cuda_sm10x_tcgen05_guardrail_trap_phase_invalid_during_alloc,@function
        .size           $__internal_1_$__cuda_sm10x_tcgen05_guardrail_trap_phase_invalid_during_alloc,($__internal_2_$__cuda_sm10x_tcgen05_guardrail_trap_unallocated_columns_being_dealloced - $__internal_1_$__cuda_sm10x_tcgen05_guardrail_trap_phase_invalid_during_alloc)
$__internal_1_$__cuda_sm10x_tcgen05_guardrail_trap_phase_invalid_during_alloc:
[----:B------:R-:W-:Y:S05]  /*84a0*/  BPT.TRAP 0x1 ;  /* 0x000000040000795c */ /* 0x000fea0000300000 */
[----:B------:R-:W-:-:S04]  /*84b0*/  MOV R5, 0x0 ;  /* 0x0000000000057802 */ /* 0x000fc80000000f00 */
[----:B------:R-:W-:Y:S05]  /*84c0*/  RET.REL.NODEC R4 `(_ZN7cutlass13device_kernelINS_4gemm6kernel13GemmUniversalIN4cute5tupleIJiiiiEEENS1_10collective13CollectiveMmaINS1_35MainloopSm100TmaUmmaWarpSpecializedILi6ELi2ELi4ENS5_IJNS4_1CILi1EEENSA_ILi2EEESB_EEEEENS5_IJNSA_ILi64EEESF_NSA_ILi128EEEEEENS_10bfloat16_tENS5_IJlSB_lEEESI_SJ_NS4_8TiledMMAINS4_8MMA_AtomIJNS4_20SM100_MMA_F16BF16_SSISI_SI_fLi64ELi64ELNS4_4UMMA5MajorE0ELSO_0ELNSN_7ScaleInE0ELSP_0EEEEEENS4_6LayoutINS5_IJSB_SB_SB_EEENS5_IJNSA_ILi0EEESU_SU_EEEEENS5_IJNS4_10UnderscoreESX_SX_EEEEENS4_23SM90_TMA_LOAD_MULTICASTENS4_14ComposedLayoutINS4_7SwizzleILi3ELi4ELi3EEENS4_18smem_ptr_flag_bitsILi16EEENSS_INS5_IJNSA_ILi8EEESF_EEENS5_IJSF_SB_EEEEEEEvNS4_8identityENS4_13SM90_TMA_LOADES1A_vS1B_EENS_8epilogue10collective18CollectiveEpilogueINS1E_23Sm100TmaWarpSpecializedILi3ELi2ELi16ELb1ELb0EEEJSH_NS5_IJNSS_ISF_SB_EENSS_INSA_ILi32EEESB_EEEEESI_SJ_SI_SJ_NS1E_6fusion15FusionCallbacksIS1I_NS1N_17LinearCombinationISI_fSI_fLNS_15FloatRoundStyleE2EEESH_S1M_JEEENS4_5SM1004TMEM4LOAD26SM100_TMEM_LOAD_16dp256b4xES1C_NS11_INS12_ILi2ELi4ELi3EEES15_NSS_INS5_IJS16_S1K_EEENS5_IJS1K_SB_EEEEEEENS4_17SM75_U32x4_LDSM_NENS4_14SM90_TMA_STOREES21_NS4_17SM90_U32x4_STSM_NENS4_39AutoVectorizingCopyWithAssumedAlignmentILi128EEEEEEvvEEEEvNT_6ParamsE) ;  /* 0xffffff7804cc7950 */ /* 0x000fea0003c3ffff */
        .weak           $__internal_2_$__cuda_sm10x_tcgen05_guardrail_trap_unallocated_columns_being_dealloced
        .type           $__internal_2_$__cuda_sm10x_tcgen05_guardrail_trap_unallocated_columns_being_dealloced,@function
        .size           $__internal_2_$__cuda_sm10x_tcgen05_guardrail_trap_unallocated_columns_being_dealloced,(.L_x_167 - $__internal_2_$__cuda_sm10x_tcgen05_guardrail_trap_unallocated_columns_being_dealloced)
$__internal_2_$__cuda_sm10x_tcgen05_guardrail_trap_unallocated_columns_being_dealloced:
[----:B------:R-:W-:Y:S05]  /*84d0*/  BPT.TRAP 0x1 ;  /* 0x000000040000795c */ /* 0x000fea0000300000 */
[----:B------:R-:W-:-:S04]  /*84e0*/  HFMA2 R3, -RZ, RZ, 0, 0 ;  /* 0x00000000ff037431 */ /* 0x000fc800000001ff */
[----:B------:R-:W-:Y:S05]  /*84f0*/  RET.REL.NODEC R2 `(_ZN7cutlass13device_kernelINS_4gemm6kernel13GemmUniversalIN4cute5tupleIJiiiiEEENS1_10collective13CollectiveMmaINS1_35MainloopSm100TmaUmmaWarpSpecializedILi6ELi2ELi4ENS5_IJNS4_1CILi1EEENSA_ILi2EEESB_EEEEENS5_IJNSA_ILi64EEESF_NSA_ILi128EEEEEENS_10bfloat16_tENS5_IJlSB_lEEESI_SJ_NS4_8TiledMMAINS4_8MMA_AtomIJNS4_20SM100_MMA_F16BF16_SSISI_SI_fLi64ELi64ELNS4_4UMMA5MajorE0ELSO_0ELNSN_7ScaleInE0ELSP_0EEEEEENS4_6LayoutINS5_IJSB_SB_SB_EEENS5_IJNSA_ILi0EEESU_SU_EEEEENS5_IJNS4_10UnderscoreESX_SX_EEEEENS4_23SM90_TMA_LOAD_MULTICASTENS4_14ComposedLayoutINS4_7SwizzleILi3ELi4ELi3EEENS4_18smem_ptr_flag_bitsILi16EEENSS_INS5_IJNSA_ILi8EEESF_EEENS5_IJSF_SB_EEEEEEEvNS4_8identityENS4_13SM90_TMA_LOADES1A_vS1B_EENS_8epilogue10collective18CollectiveEpilogueINS1E_23Sm100TmaWarpSpecializedILi3ELi2ELi16ELb1ELb0EEEJSH_NS5_IJNSS_ISF_SB_EENSS_INSA_ILi32EEESB_EEEEESI_SJ_SI_SJ_NS1E_6fusion15FusionCallbacksIS1I_NS1N_17LinearCombinationISI_fSI_fLNS_15FloatRoundStyleE2EEESH_S1M_JEEENS4_5SM1004TMEM4LOAD26SM100_TMEM_LOAD_16dp256b4xES1C_NS11_INS12_ILi2ELi4ELi3EEES15_NSS_INS5_IJS16_S1K_EEENS5_IJS1K_SB_EEEEEEENS4_17SM75_U32x4_LDSM_NENS4_14SM90_TMA_STOREES21_NS4_17SM90_U32x4_STSM_NENS4_39AutoVectorizingCopyWithAssumedAlignmentILi128EEEEEEvvEEEEvNT_6ParamsE) ;  /* 0xffffff7802c07950 */ /* 0x000fea0003c3ffff */
.L_x_166:
[----:B------:R-:W-:-:S00]  /*8500*/  BRA `(.L_x_166) ;  /* 0xfffffffc00fc7947 */ /* 0x000fc0000383ffff */
[----:B------:R-:W-:-:S00]  /*8510*/  NOP ;  /* 0x0000000000007918 */ /* 0x000fc00000000000 */
        /* <DEDUP_REMOVED lines=14> */
.L_x_167:


//--------------------- .nv.global.init           --------------------------
	.section	.nv.global.init,"aw",@progbits
.nv.global.init:
	.type		$str$27,@object
	.size		$str$27,($str$28 - $str$27)
$str$27:
        /*0000*/ 	.byte	0x28, 0x61, 0x64, 0x64, 0x72, 0x65, 0x73, 0x73, 0x20, 0x26, 0x20, 0x6d, 0x61, 0x73, 0x6b, 0x29
        /*0010*/ 	.byte	0x20, 0x3d, 0x3d, 0x20, 0x30, 0x00
	.type		$str$28,@object
	.size		$str$28,($str$26 - $str$28)
$str$28:
        /*0016*/ 	.byte	0x2f, 0x74, 0x6d, 0x70, 0x2f, 0x63, 0x75, 0x74, 0x6c, 0x61, 0x73, 0x73, 0x5f, 0x73, 0x77, 0x65
        /*0026*/ 	.byte	0x65, 0x70, 0x5f, 0x73, 0x72, 0x63, 0x2f, 0x69, 0x6e, 0x63, 0x6c, 0x75, 0x64, 0x65, 0x2f, 0x63
        /*0036*/ 	.byte	0x75, 0x74, 0x65, 0x2f, 0x70, 0x6f, 0x69, 0x6e, 0x74, 0x65, 0x72, 0x5f, 0x66, 0x6c, 0x61, 0x67
        /*0046*/ 	.byte	0x67, 0x65, 0x64, 0x2e, 0x68, 0x70, 0x70, 0x00
	.type		$str$26,@object
	.size		$str$26,($str$25 - $str$26)
$str$26:
        /*004e*/ 	.byte	0x2f, 0x74, 0x6d, 0x70, 0x2f, 0x63, 0x75, 0x74, 0x6c, 0x61, 0x73, 0x73, 0x5f, 0x73, 0x77, 0x65
        /*005e*/ 	.byte	0x65, 0x70, 0x5f, 0x73, 0x72, 0x63, 0x2f, 0x69, 0x6e, 0x63, 0x6c, 0x75, 0x64, 0x65, 0x2f, 0x63
        /*006e*/ 	.byte	0x75, 0x74, 0x65, 0x2f, 0x61, 0x74, 0x6f, 0x6d, 0x2f, 0x63, 0x6f, 0x70, 0x79, 0x5f, 0x74, 0x72
        /*007e*/ 	.byte	0x61, 0x69, 0x74, 0x73, 0x5f, 0x73, 0x6d, 0x31, 0x30, 0x30, 0x2e, 0x68, 0x70, 0x70, 0x00
	.type		$str$25,@object
	.size		$str$25,(__unnamed_1 - $str$25)
$str$25:
        /*008d*/ 	.byte	0x28, 0x28, 0x75, 0x69, 0x6e, 0x74, 0x33, 0x32, 0x5f, 0x74, 0x28, 0x74, 0x68, 0x72, 0x65, 0x61
        /*009d*/ 	.byte	0x64, 0x49, 0x64, 0x78, 0x2e, 0x78, 0x29, 0x20, 0x2f, 0x20, 0x33, 0x32, 0x29, 0x20, 0x25, 0x20
        /*00ad*/ 	.byte	0x34, 0x29, 0x20, 0x3d, 0x3d, 0x20, 0x28, 0x28, 0x28, 0x74, 0x6d, 0x65, 0x6d, 0x5f, 0x61, 0x64
        /*00bd*/ 	.byte	0x64, 0x72, 0x20, 0x3e, 0x3e, 0x20, 0x31, 0x36, 0x29, 0x20, 0x2f, 0x20, 0x33, 0x32, 0x29, 0x20
        /*00cd*/ 	.byte	0x25, 0x20, 0x34, 0x29, 0x00
	.type		__unnamed_1,@object
	.size		__unnamed_1,(__unnamed_2 - __unnamed_1)
__unnamed_1:
        /*00d2*/ 	.byte	0x61, 0x75, 0x74, 0x6f, 0x20, 0x63, 0x75, 0x74, 0x65, 0x3a, 0x3a, 0x61, 0x73, 0x5f, 0x70, 0x6f
        /* <DEDUP_REMOVED lines=24> */
        /*0262*/ 	.byte	0x30, 0x34, 0x38, 0x3e, 0x3e, 0x3e, 0x3e, 0x5d, 0x00
	.type		__unnamed_2,@object
	.size		__unnamed_2,(.L_2 - __unnamed_2)
__unnamed_2:
        /* <DEDUP_REMOVED lines=45> */
        /*053b*/ 	.byte	0x3e, 0x3e, 0x3e, 0x5d, 0x00
.L_2:


//--------------------- .nv.shared._ZN7cutlass13device_kernelINS_4gemm6kernel13GemmUniversalIN4cute5tupleIJiiiiEEENS1_10collective13CollectiveMmaINS1_35MainloopSm100TmaUmmaWarpSpecializedILi6ELi2ELi4ENS5_IJNS4_1CILi1EEENSA_ILi2EEESB_EEEEENS5_IJNSA_ILi64EEESF_NSA_ILi128EEEEEENS_10bfloat16_tENS5_IJlSB_lEEESI_SJ_NS4_8TiledMMAINS4_8MMA_AtomIJNS4_20SM100_MMA_F16BF16_SSISI_SI_fLi64ELi64ELNS4_4UMMA5MajorE0ELSO_0ELNSN_7ScaleInE0ELSP_0EEEEEENS4_6LayoutINS5_IJSB_SB_SB_EEENS5_IJNSA_ILi0EEESU_SU_EEEEENS5_IJNS4_10UnderscoreESX_SX_EEEEENS4_23SM90_TMA_LOAD_MULTICASTENS4_14ComposedLayoutINS4_7SwizzleILi3ELi4ELi3EEENS4_18smem_ptr_flag_bitsILi16EEENSS_INS5_IJNSA_ILi8EEESF_EEENS5_IJSF_SB_EEEEEEEvNS4_8identityENS4_13SM90_TMA_LOADES1A_vS1B_EENS_8epilogue10collective18CollectiveEpilogueINS1E_23Sm100TmaWarpSpecializedILi3ELi2ELi16ELb1ELb0EEEJSH_NS5_IJNSS_ISF_SB_EENSS_INSA_ILi32EEESB_EEEEESI_SJ_SI_SJ_NS1E_6fusion15FusionCallbacksIS1I_NS1N_17LinearCombinationISI_fSI_fLNS_15FloatRoundStyleE2EEESH_S1M_JEEENS4_5SM1004TMEM4LOAD26SM100_TMEM_LOAD_16dp256b4xES1C_NS11_INS12_ILi2ELi4ELi3EEES15_NSS_INS5_IJS16_S1K_EEENS5_IJS1K_SB_EEEEEEENS4_17SM75_U32x4_LDSM_NENS4_14SM90_TMA_STOREES21_NS4_17SM90_U32x4_STSM_NENS4_39AutoVectorizingCopyWithAssumedAlignmentILi128EEEEEEvvEEEEvNT_6ParamsE --------------------------
	.section	.nv.shared._ZN7cutlass13device_kernelINS_4gemm6kernel13GemmUniversalIN4cute5tupleIJiiiiEEENS1_10collective13CollectiveMmaINS1_35MainloopSm100TmaUmmaWarpSpecializedILi6ELi2ELi4ENS5_IJNS4_1CILi1EEENSA_ILi2EEESB_EEEEENS5_IJNSA_ILi64EEESF_NSA_ILi128EEEEEENS_10bfloat16_tENS5_IJlSB_lEEESI_SJ_NS4_8TiledMMAINS4_8MMA_AtomIJNS4_20SM100_MMA_F16BF16_SSISI_SI_fLi64ELi64ELNS4_4UMMA5MajorE0ELSO_0ELNSN_7ScaleInE0ELSP_0EEEEEENS4_6LayoutINS5_IJSB_SB_SB_EEENS5_IJNSA_ILi0EEESU_SU_EEEEENS5_IJNS4_10UnderscoreESX_SX_EEEEENS4_23SM90_TMA_LOAD_MULTICASTENS4_14ComposedLayoutINS4_7SwizzleILi3ELi4ELi3EEENS4_18smem_ptr_flag_bitsILi16EEENSS_INS5_IJNSA_ILi8EEESF_EEENS5_IJSF_SB_EEEEEEEvNS4_8identityENS4_13SM90_TMA_LOADES1A_vS1B_EENS_8epilogue10collective18CollectiveEpilogueINS1E_23Sm100TmaWarpSpecializedILi3ELi2ELi16ELb1ELb0EEEJSH_NS5_IJNSS_ISF_SB_EENSS_INSA_ILi32EEESB_EEEEESI_SJ_SI_SJ_NS1E_6fusion15FusionCallbacksIS1I_NS1N_17LinearCombinationISI_fSI_fLNS_15FloatRoundStyleE2EEESH_S1M_JEEENS4_5SM1004TMEM4LOAD26SM100_TMEM_LOAD_16dp256b4xES1C_NS11_INS12_ILi2ELi4ELi3EEES15_NSS_INS5_IJS16_S1K_EEENS5_IJS1K_SB_EEEEEEENS4_17SM75_U32x4_LDSM_NENS4_14SM90_TMA_STOREES21_NS4_17SM90_U32x4_STSM_NENS4_39AutoVectorizingCopyWithAssumedAlignmentILi128EEEEEEvvEEEEvNT_6ParamsE,"aw",@nobits
	.sectionflags	@""
	.align	16
	.zero		1024


//--------------------- .nv.shared.reserved.0     --------------------------
	.section	.nv.shared.reserved.0,"aw",@nobits
	.weak		__nv_reservedSMEM_offset_0_alias
	.size		__nv_reservedSMEM_offset_0_alias, 0, 64
	.other		__nv_reservedSMEM_offset_0_alias,@"STO_CUDA_RESERVED_SHARED STV_DEFAULT"
__nv_reservedSMEM_offset_0_alias:
	.zero		0
.nv.shared.reserved.0:
	.zero		64
	.weak		__nv_reservedSMEM_tcgen05_partition
	.type		__nv_reservedSMEM_tcgen05_partition,@object
	.size		__nv_reservedSMEM_tcgen05_partition,(.L_0 - __nv_reservedSMEM_tcgen05_partition)
__nv_reservedSMEM_tcgen05_partition:
	.zero		32
.L_0:


//--------------------- .nv.global                --------------------------
	.section	.nv.global,"aw",@nobits
.nv.global:
	.type		_ZN39_INTERNAL_a40ac7e9_4_k_cu_d3cfadf8_61264cute1_E,@object
	.size		_ZN39_INTERNAL_a40ac7e9_4_k_cu_d3cfadf8_61264cute1_E,(_ZN39_INTERNAL_a40ac7e9_4_k_cu_d3cfadf8_61264cuda3std3__45__cpo6cbeginE - _ZN39_INTERNAL_a40ac7e9_4_k_cu_d3cfadf8_61264cute1_E)
_ZN39_INTERNAL_a40ac7e9_4_k_cu_d3cfadf8_61264cute1_E:
	.zero		1
	.type		_ZN39_INTERNAL_a40ac7e9_4_k_cu_d3cfadf8_61264cuda3std3__45__cpo6cbeginE,@object
	.size		_ZN39_INTERNAL_a40ac7e9_4_k_cu_d3cfadf8_61264cuda3std3__45__cpo6cbeginE,(_ZN39_INTERNAL_a40ac7e9_4_k_cu_d3cfadf8_61264cuda3std3__48in_placeE - _ZN39_INTERNAL_a40ac7e9_4_k_cu_d3cfadf8_61264cuda3std3__45__cpo6cbeginE)
_ZN39_INTERNAL_a40ac7e9_4_k_cu_d3cfadf8_61264cuda3std3__45__cpo6cbeginE:
	.zero		1
	.type		_ZN39_INTERNAL_a40ac7e9_4_k_cu_d3cfadf8_61264cuda3std3__48in_placeE,@object
	.size		_ZN39_INTERNAL_a40ac7e9_4_k_cu_d3cfadf8_61264cuda3std3__48in_placeE,(_ZN39_INTERNAL_a40ac7e9_4_k_cu_d3cfadf8_61264cuda3std6ranges3__45__cpo9iter_moveE - _ZN39_INTERNAL_a40ac7e9_4_k_cu_d3cfadf8_61264cuda3std3__48in_placeE)
_ZN39_INTERNAL_a40ac7e9_4_k_cu_d3cfadf8_61264cuda3std3__48in_placeE:
	.zero		1
	.type		_ZN39_INTERNAL_a40ac7e9_4_k_cu_d3cfadf8_61264cuda3std6ranges3__45__cpo9iter_moveE,@object
	.size		_ZN39_INTERNAL_a40ac7e9_4_k_cu_d3cfadf8_61264cuda3std6ranges3__45__cpo9iter_moveE,(_ZN39_INTERNAL_a40ac7e9_4_k_cu_d3cfadf8_61264cuda3std3__45__cpo5beginE - _ZN39_INTERNAL_a40ac7e9_4_k_cu_d3cfadf8_61264cuda3std6ranges3__45__cpo9iter_moveE)
_ZN39_INTERNAL_a40ac7e9_4_k_cu_d3cfadf8_61264cuda3std6ranges3__45__cpo9iter_moveE:
	.zero		1
	.type		_ZN39_INTERNAL_a40ac7e9_4_k_cu_d3cfadf8_61264cuda3std3__45__cpo5beginE,@object
	.size		_ZN39_INTERNAL_a40ac7e9_4_k_cu_d3cfadf8_61264cuda3std3__45__cpo5beginE,(_ZN39_INTERNAL_a40ac7e9_4_k_cu_d3cfadf8_61264cuda3std3__441_GLOBAL__N__a40ac7e9_4_k_cu_d3cfadf8_61266ignoreE - _ZN39_INTERNAL_a40ac7e9_4_k_cu_d3cfadf8_61264cuda3std3__45__cpo5beginE)
_ZN39_INTERNAL_a40ac7e9_4_k_cu_d3cfadf8_61264cuda3std3__45__cpo5beginE:
	.zero		1
	.type		_ZN39_INTERNAL_a40ac7e9_4_k_cu_d3cfadf8_61264cuda3std3__441_GLOBAL__N__a40ac7e9_4_k_cu_d3cfadf8_61266ignoreE,@object
	.size		_ZN39_INTERNAL_a40ac7e9_4_k_cu_d3cfadf8_61264cuda3std3__441_GLOBAL__N__a40ac7e9_4_k_cu_d3cfadf8_61266ignoreE,(_ZN39_INTERNAL_a40ac7e9_4_k_cu_d3cfadf8_61264cute7productE - _ZN39_INTERNAL_a40ac7e9_4_k_cu_d3cfadf8_61264cuda3std3__441_GLOBAL__N__a40ac7e9_4_k_cu_d3cfadf8_61266ignoreE)
_ZN39_INTERNAL_a40ac7e9_4_k_cu_d3cfadf8_61264cuda3std3__441_GLOBAL__N__a40ac7e9_4_k_cu_d3cfadf8_61266ignoreE:
	.zero		1
	.type		_ZN39_INTERNAL_a40ac7e9_4_k_cu_d3cfadf8_61264cute7productE,@object
	.size		_ZN39_INTERNAL_a40ac7e9_4_k_cu_d3cfadf8_61264cute7productE,(_ZN39_INTERNAL_a40ac7e9_4_k_cu_d3cfadf8_61264cuda3std3__45__cpo3endE - _ZN39_INTERNAL_a40ac7e9_4_k_cu_d3cfadf8_61264cute7productE)
_ZN39_INTERNAL_a40ac7e9_4_k_cu_d3cfadf8_61264cute7productE:
	.zero		1
	.type		_ZN39_INTERNAL_a40ac7e9_4_k_cu_d3cfadf8_61264cuda3std3__45__cpo3endE,@object
	.size		_ZN39_INTERNAL_a40ac7e9_4_k_cu_d3cfadf8_61264cuda3std3__45__cpo3endE,(_ZN39_INTERNAL_a40ac7e9_4_k_cu_d3cfadf8_61264cuda3std3__419piecewise_constructE - _ZN39_INTERNAL_a40ac7e9_4_k_cu_d3cfadf8_61264cuda3std3__45__cpo3endE)
_ZN39_INTERNAL_a40ac7e9_4_k_cu_d3cfadf8_61264cuda3std3__45__cpo3endE:
	.zero		1
	.type		_ZN39_INTERNAL_a40ac7e9_4_k_cu_d3cfadf8_61264cuda3std3__419piecewise_constructE,@object
	.size		_ZN39_INTERNAL_a40ac7e9_4_k_cu_d3cfadf8_61264cuda3std3__419piecewise_constructE,(_ZN39_INTERNAL_a40ac7e9_4_k_cu_d3cfadf8_61264cuda3std3__45__cpo4cendE - _ZN39_INTERNAL_a40ac7e9_4_k_cu_d3cfadf8_61264cuda3std3__419piecewise_constructE)
_ZN39_INTERNAL_a40ac7e9_4_k_cu_d3cfadf8_61264cuda3std3__419piecewise_constructE:
	.zero		1
	.type		_ZN39_INTERNAL_a40ac7e9_4_k_cu_d3cfadf8_61264cuda3std3__45__cpo4cendE,@object
	.size		_ZN39_INTERNAL_a40ac7e9_4_k_cu_d3cfadf8_61264cuda3std3__45__cpo4cendE,(_ZN39_INTERNAL_a40ac7e9_4_k_cu_d3cfadf8_61264cuda3std6ranges3__45__cpo4swapE - _ZN39_INTERNAL_a40ac7e9_4_k_cu_d3cfadf8_61264cuda3std3__45__cpo4cendE)
_ZN39_INTERNAL_a40ac7e9_4_k_cu_d3cfadf8_61264cuda3std3__45__cpo4cendE:
	.zero		1
	.type		_ZN39_INTERNAL_a40ac7e9_4_k_cu_d3cfadf8_61264cuda3std6ranges3__45__cpo4swapE,@object
	.size		_ZN39_INTERNAL_a40ac7e9_4_k_cu_d3cfadf8_61264cuda3std6ranges3__45__cpo4swapE,(.L_10 - _ZN39_INTERNAL_a40ac7e9_4_k_cu_d3cfadf8_61264cuda3std6ranges3__45__cpo4swapE)
_ZN39_INTERNAL_a40ac7e9_4_k_cu_d3cfadf8_61264cuda3std6ranges3__45__cpo4swapE:
	.zero		1
.L_10:


//--------------------- .nv.constant0._ZN7cutlass13device_kernelINS_4gemm6kernel13GemmUniversalIN4cute5tupleIJiiiiEEENS1_10collective13CollectiveMmaINS1_35MainloopSm100TmaUmmaWarpSpecializedILi6ELi2ELi4ENS5_IJNS4_1CILi1EEENSA_ILi2EEESB_EEEEENS5_IJNSA_ILi64EEESF_NSA_ILi128EEEEEENS_10bfloat16_tENS5_IJlSB_lEEESI_SJ_NS4_8TiledMMAINS4_8MMA_AtomIJNS4_20SM100_MMA_F16BF16_SSISI_SI_fLi64ELi64ELNS4_4UMMA5MajorE0ELSO_0ELNSN_7ScaleInE0ELSP_0EEEEEENS4_6LayoutINS5_IJSB_SB_SB_EEENS5_IJNSA_ILi0EEESU_SU_EEEEENS5_IJNS4_10UnderscoreESX_SX_EEEEENS4_23SM90_TMA_LOAD_MULTICASTENS4_14ComposedLayoutINS4_7SwizzleILi3ELi4ELi3EEENS4_18smem_ptr_flag_bitsILi16EEENSS_INS5_IJNSA_ILi8EEESF_EEENS5_IJSF_SB_EEEEEEEvNS4_8identityENS4_13SM90_TMA_LOADES1A_vS1B_EENS_8epilogue10collective18CollectiveEpilogueINS1E_23Sm100TmaWarpSpecializedILi3ELi2ELi16ELb1ELb0EEEJSH_NS5_IJNSS_ISF_SB_EENSS_INSA_ILi32EEESB_EEEEESI_SJ_SI_SJ_NS1E_6fusion15FusionCallbacksIS1I_NS1N_17LinearCombinationISI_fSI_fLNS_15FloatRoundStyleE2EEESH_S1M_JEEENS4_5SM1004TMEM4LOAD26SM100_TMEM_LOAD_16dp256b4xES1C_NS11_INS12_ILi2ELi4ELi3EEES15_NSS_INS5_IJS16_S1K_EEENS5_IJS1K_SB_EEEEEEENS4_17SM75_U32x4_LDSM_NENS4_14SM90_TMA_STOREES21_NS4_17SM90_U32x4_STSM_NENS4_39AutoVectorizingCopyWithAssumedAlignmentILi128EEEEEEvvEEEEvNT_6ParamsE --------------------------
	.section	.nv.constant0._ZN7cutlass13device_kernelINS_4gemm6kernel13GemmUniversalIN4cute5tupleIJiiiiEEENS1_10collective13CollectiveMmaINS1_35MainloopSm100TmaUmmaWarpSpecializedILi6ELi2ELi4ENS5_IJNS4_1CILi1EEENSA_ILi2EEESB_EEEEENS5_IJNSA_ILi64EEESF_NSA_ILi128EEEEEENS_10bfloat16_tENS5_IJlSB_lEEESI_SJ_NS4_8TiledMMAINS4_8MMA_AtomIJNS4_20SM100_MMA_F16BF16_SSISI_SI_fLi64ELi64ELNS4_4UMMA5MajorE0ELSO_0ELNSN_7ScaleInE0ELSP_0EEEEEENS4_6LayoutINS5_IJSB_SB_SB_EEENS5_IJNSA_ILi0EEESU_SU_EEEEENS5_IJNS4_10UnderscoreESX_SX_EEEEENS4_23SM90_TMA_LOAD_MULTICASTENS4_14ComposedLayoutINS4_7SwizzleILi3ELi4ELi3EEENS4_18smem_ptr_flag_bitsILi16EEENSS_INS5_IJNSA_ILi8EEESF_EEENS5_IJSF_SB_EEEEEEEvNS4_8identityENS4_13SM90_TMA_LOADES1A_vS1B_EENS_8epilogue10collective18CollectiveEpilogueINS1E_23Sm100TmaWarpSpecializedILi3ELi2ELi16ELb1ELb0EEEJSH_NS5_IJNSS_ISF_SB_EENSS_INSA_ILi32EEESB_EEEEESI_SJ_SI_SJ_NS1E_6fusion15FusionCallbacksIS1I_NS1N_17LinearCombinationISI_fSI_fLNS_15FloatRoundStyleE2EEESH_S1M_JEEENS4_5SM1004TMEM4LOAD26SM100_TMEM_LOAD_16dp256b4xES1C_NS11_INS12_ILi2ELi4ELi3EEES15_NSS_INS5_IJS16_S1K_EEENS5_IJS1K_SB_EEEEEEENS4_17SM75_U32x4_LDSM_NENS4_14SM90_TMA_STOREES21_NS4_17SM90_U32x4_STSM_NENS4_39AutoVectorizingCopyWithAssumedAlignmentILi128EEEEEEvvEEEEvNT_6ParamsE,"a",@progbits
	.sectionflags	@""
	.align	4
.nv.constant0._ZN7cutlass13device_kernelINS_4gemm6kernel13GemmUniversalIN4cute5tupleIJiiiiEEENS1_10collective13CollectiveMmaINS1_35MainloopSm100TmaUmmaWarpSpecializedILi6ELi2ELi4ENS5_IJNS4_1CILi1EEENSA_ILi2EEESB_EEEEENS5_IJNSA_ILi64EEESF_NSA_ILi128EEEEEENS_10bfloat16_tENS5_IJlSB_lEEESI_SJ_NS4_8TiledMMAINS4_8MMA_AtomIJNS4_20SM100_MMA_F16BF16_SSISI_SI_fLi64ELi64ELNS4_4UMMA5MajorE0ELSO_0ELNSN_7ScaleInE0ELSP_0EEEEEENS4_6LayoutINS5_IJSB_SB_SB_EEENS5_IJNSA_ILi0EEESU_SU_EEEEENS5_IJNS4_10UnderscoreESX_SX_EEEEENS4_23SM90_TMA_LOAD_MULTICASTENS4_14ComposedLayoutINS4_7SwizzleILi3ELi4ELi3EEENS4_18smem_ptr_flag_bitsILi16EEENSS_INS5_IJNSA_ILi8EEESF_EEENS5_IJSF_SB_EEEEEEEvNS4_8identityENS4_13SM90_TMA_LOADES1A_vS1B_EENS_8epilogue10collective18CollectiveEpilogueINS1E_23Sm100TmaWarpSpecializedILi3ELi2ELi16ELb1ELb0EEEJSH_NS5_IJNSS_ISF_SB_EENSS_INSA_ILi32EEESB_EEEEESI_SJ_SI_SJ_NS1E_6fusion15FusionCallbacksIS1I_NS1N_17LinearCombinationISI_fSI_fLNS_15FloatRoundStyleE2EEESH_S1M_JEEENS4_5SM1004TMEM4LOAD26SM100_TMEM_LOAD_16dp256b4xES1C_NS11_INS12_ILi2ELi4ELi3EEES15_NSS_INS5_IJS16_S1K_EEENS5_IJS1K_SB_EEEEEEENS4_17SM75_U32x4_LDSM_NENS4_14SM90_TMA_STOREES21_NS4_17SM90_U32x4_STSM_NENS4_39AutoVectorizingCopyWithAssumedAlignmentILi128EEEEEEvvEEEEvNT_6ParamsE:
	.zero		2944


//--------------------- SYMBOLS --------------------------

	.type		.nv.reservedSmem.offset0,@object
	.size		.nv.reservedSmem.offset0,0x4
	.type		.nv.reservedSmem.cap,@object
	.size		.nv.reservedSmem.cap,0x4
	.type		__assertfail,@function
